	.target	sm_100a

	.elftype	@"ET_EXEC"


//--------------------- .note.nv.tkinfo           --------------------------
	.section	.note.nv.tkinfo,"",@"SHT_NOTE"
	.sectionflags	@"SHF_NOTE_NV_TKINFO"
	.tkinfo
        /*0018*/ 	.word	0x00000002
        /*0030*/ 	.string	""
        /*0030*/ 	.string	"ptxas"
        /*0030*/ 	.string	"Cuda compilation tools, release 13.0, V13.0.88"
        /*0030*/ 	.string	"Build cuda_13.0.r13.0/compiler.36424714_0"
        /*0030*/ 	.string	"-arch sm_100a -m 64 "



//--------------------- .note.nv.cuinfo           --------------------------
	.section	.note.nv.cuinfo,"",@"SHT_NOTE"
	.sectionflags	@"SHF_NOTE_NV_CUINFO"
        /*0018*/ 	.short	0x0002
        /*001a*/ 	.short	0x0064
        /*001c*/ 	.short	0x0082
	.zero		2


//--------------------- .nv.info                  --------------------------
	.section	.nv.info,"",@"SHT_CUDA_INFO"
	.align	4


	//----- nvinfo : EIATTR_REGCOUNT
	.align		4
        /*0000*/ 	.byte	0x04, 0x2f
        /*0002*/ 	.short	(.L_19 - .L_18)
	.align		4
.L_18:
        /*0004*/ 	.word	index@(_ZN7cutlass13device_kernelINS_4gemm6kernel13GemmUniversalIN4cute5tupleIJiiiiEEENS1_10collective13CollectiveMmaINS1_35MainloopSm100TmaUmmaWarpSpecializedILi3ELi2ELi4ENS5_IJNS4_1CILi1EEENSA_ILi2EEESB_EEEEENS5_IJNSA_ILi64EEENSA_ILi128EEESF_EEENS_10tfloat32_tENS5_IJlSB_lEEESI_SJ_NS4_8TiledMMAINS4_8MMA_AtomIJNS4_17SM100_MMA_TF32_SSISI_SI_fLi64ELi128ELNS4_4UMMA5MajorE0ELSO_0ELNSN_7ScaleInE0ELSP_0EEEEEENS4_6LayoutINS5_IJSB_SB_SB_EEENS5_IJNSA_ILi0EEESU_SU_EEEEENS5_IJNS4_10UnderscoreESX_SX_EEEEENS4_23SM90_TMA_LOAD_MULTICASTENS4_14ComposedLayoutINS4_7SwizzleILi3ELi4ELi3EEENS4_18smem_ptr_flag_bitsILi32EEENSS_INS5_IJNSA_ILi8EEENSA_ILi32EEEEEENS5_IJS17_SB_EEEEEEEvNS4_8identityENS4_13SM90_TMA_LOADES1B_vS1C_EENS_8epilogue10collective18CollectiveEpilogueINS1F_23Sm100TmaWarpSpecializedILi4ELi2ELi16ELb1ELb0EEEJSH_NS5_IJNSS_ISF_SB_EENSS_IS17_SB_EEEEESI_SJ_SI_SJ_NS1F_6fusion15FusionCallbacksIS1J_NS1N_17LinearCombinationISI_fSI_fLNS_15FloatRoundStyleE2EEESH_S1M_JEEENS4_5SM1004TMEM4LOAD26SM100_TMEM_LOAD_16dp128b8xES1D_S1B_NS4_17SM75_U32x4_LDSM_NENS4_14SM90_TMA_STOREES1B_NS4_17SM90_U32x4_STSM_NENS4_39AutoVectorizingCopyWithAssumedAlignmentILi128EEEEEEvvEEEEvNT_6ParamsE)
        /*0008*/ 	.word	0x00000050


	//----- nvinfo : EIATTR_FRAME_SIZE
	.align		4
.L_19:
        /*000c*/ 	.byte	0x04, 0x11
        /*000e*/ 	.short	(.L_21 - .L_20)
	.align		4
.L_20:
        /*0010*/ 	.word	index@($__internal_2_$__cuda_sm10x_tcgen05_guardrail_trap_unallocated_columns_being_dealloced)
        /*0014*/ 	.word	0x00000000


	//----- nvinfo : EIATTR_FRAME_SIZE
	.align		4
.L_21:
        /*0018*/ 	.byte	0x04, 0x11
        /*001a*/ 	.short	(.L_23 - .L_22)
	.align		4
.L_22:
        /*001c*/ 	.word	index@($__internal_1_$__cuda_sm10x_tcgen05_guardrail_trap_phase_invalid_during_alloc)
        /*0020*/ 	.word	0x00000000


	//----- nvinfo : EIATTR_FRAME_SIZE
	.align		4
.L_23:
        /*0024*/ 	.byte	0x04, 0x11
        /*0026*/ 	.short	(.L_25 - .L_24)
	.align		4
.L_24:
        /*0028*/ 	.word	index@($__internal_0_$__cuda_sm10x_tcgen05_guardrail_trap_col_being_dealloced_not_returned_by_alloc)
        /*002c*/ 	.word	0x00000000


	//----- nvinfo : EIATTR_FRAME_SIZE
	.align		4
.L_25:
        /*0030*/ 	.byte	0x04, 0x11
        /*0032*/ 	.short	(.L_27 - .L_26)
	.align		4
.L_26:
        /*0034*/ 	.word	index@(_ZN7cutlass13device_kernelINS_4gemm6kernel13GemmUniversalIN4cute5tupleIJiiiiEEENS1_10collective13CollectiveMmaINS1_35MainloopSm100TmaUmmaWarpSpecializedILi3ELi2ELi4ENS5_IJNS4_1CILi1EEENSA_ILi2EEESB_EEEEENS5_IJNSA_ILi64EEENSA_ILi128EEESF_EEENS_10tfloat32_tENS5_IJlSB_lEEESI_SJ_NS4_8TiledMMAINS4_8MMA_AtomIJNS4_17SM100_MMA_TF32_SSISI_SI_fLi64ELi128ELNS4_4UMMA5MajorE0ELSO_0ELNSN_7ScaleInE0ELSP_0EEEEEENS4_6LayoutINS5_IJSB_SB_SB_EEENS5_IJNSA_ILi0EEESU_SU_EEEEENS5_IJNS4_10UnderscoreESX_SX_EEEEENS4_23SM90_TMA_LOAD_MULTICASTENS4_14ComposedLayoutINS4_7SwizzleILi3ELi4ELi3EEENS4_18smem_ptr_flag_bitsILi32EEENSS_INS5_IJNSA_ILi8EEENSA_ILi32EEEEEENS5_IJS17_SB_EEEEEEEvNS4_8identityENS4_13SM90_TMA_LOADES1B_vS1C_EENS_8epilogue10collective18CollectiveEpilogueINS1F_23Sm100TmaWarpSpecializedILi4ELi2ELi16ELb1ELb0EEEJSH_NS5_IJNSS_ISF_SB_EENSS_IS17_SB_EEEEESI_SJ_SI_SJ_NS1F_6fusion15FusionCallbacksIS1J_NS1N_17LinearCombinationISI_fSI_fLNS_15FloatRoundStyleE2EEESH_S1M_JEEENS4_5SM1004TMEM4LOAD26SM100_TMEM_LOAD_16dp128b8xES1D_S1B_NS4_17SM75_U32x4_LDSM_NENS4_14SM90_TMA_STOREES1B_NS4_17SM90_U32x4_STSM_NENS4_39AutoVectorizingCopyWithAssumedAlignmentILi128EEEEEEvvEEEEvNT_6ParamsE)
        /*0038*/ 	.word	0x00000000


	//----- nvinfo : EIATTR_MIN_STACK_SIZE
	.align		4
.L_27:
        /*003c*/ 	.byte	0x04, 0x12
        /*003e*/ 	.short	(.L_29 - .L_28)
	.align		4
.L_28:
        /*0040*/ 	.word	index@(_ZN7cutlass13device_kernelINS_4gemm6kernel13GemmUniversalIN4cute5tupleIJiiiiEEENS1_10collective13CollectiveMmaINS1_35MainloopSm100TmaUmmaWarpSpecializedILi3ELi2ELi4ENS5_IJNS4_1CILi1EEENSA_ILi2EEESB_EEEEENS5_IJNSA_ILi64EEENSA_ILi128EEESF_EEENS_10tfloat32_tENS5_IJlSB_lEEESI_SJ_NS4_8TiledMMAINS4_8MMA_AtomIJNS4_17SM100_MMA_TF32_SSISI_SI_fLi64ELi128ELNS4_4UMMA5MajorE0ELSO_0ELNSN_7ScaleInE0ELSP_0EEEEEENS4_6LayoutINS5_IJSB_SB_SB_EEENS5_IJNSA_ILi0EEESU_SU_EEEEENS5_IJNS4_10UnderscoreESX_SX_EEEEENS4_23SM90_TMA_LOAD_MULTICASTENS4_14ComposedLayoutINS4_7SwizzleILi3ELi4ELi3EEENS4_18smem_ptr_flag_bitsILi32EEENSS_INS5_IJNSA_ILi8EEENSA_ILi32EEEEEENS5_IJS17_SB_EEEEEEEvNS4_8identityENS4_13SM90_TMA_LOADES1B_vS1C_EENS_8epilogue10collective18CollectiveEpilogueINS1F_23Sm100TmaWarpSpecializedILi4ELi2ELi16ELb1ELb0EEEJSH_NS5_IJNSS_ISF_SB_EENSS_IS17_SB_EEEEESI_SJ_SI_SJ_NS1F_6fusion15FusionCallbacksIS1J_NS1N_17LinearCombinationISI_fSI_fLNS_15FloatRoundStyleE2EEESH_S1M_JEEENS4_5SM1004TMEM4LOAD26SM100_TMEM_LOAD_16dp128b8xES1D_S1B_NS4_17SM75_U32x4_LDSM_NENS4_14SM90_TMA_STOREES1B_NS4_17SM90_U32x4_STSM_NENS4_39AutoVectorizingCopyWithAssumedAlignmentILi128EEEEEEvvEEEEvNT_6ParamsE)
        /*0044*/ 	.word	0x00000000
.L_29:


//--------------------- .nv.compat                --------------------------
	.section	.nv.compat,"",@"SHT_CUDA_COMPAT_INFO"
	.align	4
        /*0000*/ 	.byte	0x02, 0x09, 0x01, 0x00, 0x02, 0x02, 0x02, 0x00, 0x02, 0x05, 0x05, 0x00, 0x03, 0x07, 0x01, 0x01
        /*0010*/ 	.byte	0x02, 0x03, 0x01, 0x00, 0x02, 0x06, 0x01, 0x00, 0x04, 0x0b, 0x08, 0x00, 0x09, 0x00, 0x00, 0x00
        /*0020*/ 	.byte	0x00, 0x00, 0x00, 0x00


//--------------------- .nv.info._ZN7cutlass13device_kernelINS_4gemm6kernel13GemmUniversalIN4cute5tupleIJiiiiEEENS1_10collective13CollectiveMmaINS1_35MainloopSm100TmaUmmaWarpSpecializedILi3ELi2ELi4ENS5_IJNS4_1CILi1EEENSA_ILi2EEESB_EEEEENS5_IJNSA_ILi64EEENSA_ILi128EEESF_EEENS_10tfloat32_tENS5_IJlSB_lEEESI_SJ_NS4_8TiledMMAINS4_8MMA_AtomIJNS4_17SM100_MMA_TF32_SSISI_SI_fLi64ELi128ELNS4_4UMMA5MajorE0ELSO_0ELNSN_7ScaleInE0ELSP_0EEEEEENS4_6LayoutINS5_IJSB_SB_SB_EEENS5_IJNSA_ILi0EEESU_SU_EEEEENS5_IJNS4_10UnderscoreESX_SX_EEEEENS4_23SM90_TMA_LOAD_MULTICASTENS4_14ComposedLayoutINS4_7SwizzleILi3ELi4ELi3EEENS4_18smem_ptr_flag_bitsILi32EEENSS_INS5_IJNSA_ILi8EEENSA_ILi32EEEEEENS5_IJS17_SB_EEEEEEEvNS4_8identityENS4_13SM90_TMA_LOADES1B_vS1C_EENS_8epilogue10collective18CollectiveEpilogueINS1F_23Sm100TmaWarpSpecializedILi4ELi2ELi16ELb1ELb0EEEJSH_NS5_IJNSS_ISF_SB_EENSS_IS17_SB_EEEEESI_SJ_SI_SJ_NS1F_6fusion15FusionCallbacksIS1J_NS1N_17LinearCombinationISI_fSI_fLNS_15FloatRoundStyleE2EEESH_S1M_JEEENS4_5SM1004TMEM4LOAD26SM100_TMEM_LOAD_16dp128b8xES1D_S1B_NS4_17SM75_U32x4_LDSM_NENS4_14SM90_TMA_STOREES1B_NS4_17SM90_U32x4_STSM_NENS4_39AutoVectorizingCopyWithAssumedAlignmentILi128EEEEEEvvEEEEvNT_6ParamsE --------------------------
	.section	.nv.info._ZN7cutlass13device_kernelINS_4gemm6kernel13GemmUniversalIN4cute5tupleIJiiiiEEENS1_10collective13CollectiveMmaINS1_35MainloopSm100TmaUmmaWarpSpecializedILi3ELi2ELi4ENS5_IJNS4_1CILi1EEENSA_ILi2EEESB_EEEEENS5_IJNSA_ILi64EEENSA_ILi128EEESF_EEENS_10tfloat32_tENS5_IJlSB_lEEESI_SJ_NS4_8TiledMMAINS4_8MMA_AtomIJNS4_17SM100_MMA_TF32_SSISI_SI_fLi64ELi128ELNS4_4UMMA5MajorE0ELSO_0ELNSN_7ScaleInE0ELSP_0EEEEEENS4_6LayoutINS5_IJSB_SB_SB_EEENS5_IJNSA_ILi0EEESU_SU_EEEEENS5_IJNS4_10UnderscoreESX_SX_EEEEENS4_23SM90_TMA_LOAD_MULTICASTENS4_14ComposedLayoutINS4_7SwizzleILi3ELi4ELi3EEENS4_18smem_ptr_flag_bitsILi32EEENSS_INS5_IJNSA_ILi8EEENSA_ILi32EEEEEENS5_IJS17_SB_EEEEEEEvNS4_8identityENS4_13SM90_TMA_LOADES1B_vS1C_EENS_8epilogue10collective18CollectiveEpilogueINS1F_23Sm100TmaWarpSpecializedILi4ELi2ELi16ELb1ELb0EEEJSH_NS5_IJNSS_ISF_SB_EENSS_IS17_SB_EEEEESI_SJ_SI_SJ_NS1F_6fusion15FusionCallbacksIS1J_NS1N_17LinearCombinationISI_fSI_fLNS_15FloatRoundStyleE2EEESH_S1M_JEEENS4_5SM1004TMEM4LOAD26SM100_TMEM_LOAD_16dp128b8xES1D_S1B_NS4_17SM75_U32x4_LDSM_NENS4_14SM90_TMA_STOREES1B_NS4_17SM90_U32x4_STSM_NENS4_39AutoVectorizingCopyWithAssumedAlignmentILi128EEEEEEvvEEEEvNT_6ParamsE,"",@"SHT_CUDA_INFO"
	.sectionflags	@""
	.align	4


	//----- nvinfo : EIATTR_CUDA_API_VERSION
	.align		4
        /*0000*/ 	.byte	0x04, 0x37
        /*0002*/ 	.short	(.L_31 - .L_30)
.L_30:
        /*0004*/ 	.word	0x00000082


	//----- nvinfo : EIATTR_KPARAM_INFO
	.align		4
.L_31:
        /*0008*/ 	.byte	0x04, 0x17
        /*000a*/ 	.short	(.L_33 - .L_32)
.L_32:
        /*000c*/ 	.word	0x00000000
        /*0010*/ 	.short	0x0000
        /*0012*/ 	.short	0x0000
        /*0014*/ 	.byte	0x00, 0xf0, 0x01, 0x20


	//----- nvinfo : EIATTR_AT_ENTRY_FRAGMENTS
	.align		4
.L_33:
        /*0018*/ 	.byte	0x04, 0x4f
        /*001a*/ 	.short	(.L_35 - .L_34)


	//   ....[0]....
.L_34:
        /*001c*/ 	.word	0x00000006


	//----- nvinfo : EIATTR_RESERVED_SMEM_USED
	.align		4
.L_35:
        /*0020*/ 	.byte	0x01, 0x41
	.zero		2


	//----- nvinfo : EIATTR_SPARSE_MMA_MASK
	.align		4
        /*0024*/ 	.byte	0x03, 0x50
        /*0026*/ 	.short	0x0000


	//----- nvinfo : EIATTR_TCGEN05_1CTA_USED
	.align		4
        /*0028*/ 	.byte	0x01, 0x51
	.zero		2


	//----- nvinfo : EIATTR_MAXREG_COUNT
	.align		4
        /*002c*/ 	.byte	0x03, 0x1b
        /*002e*/ 	.short	0x00ff


	//----- nvinfo : EIATTR_NUM_BARRIERS
	.align		4
        /*0030*/ 	.byte	0x02, 0x4c
        /*0032*/ 	.byte	0x07
	.zero		1


	//----- nvinfo : EIATTR_EXTERNS
	.align		4
        /*0034*/ 	.byte	0x04, 0x0f
        /*0036*/ 	.short	(.L_37 - .L_36)


	//   ....[0]....
	.align		4
.L_36:
        /*0038*/ 	.word	index@(__assertfail)


	//----- nvinfo : EIATTR_MERCURY_ISA_VERSION
	.align		4
.L_37:
        /*003c*/ 	.byte	0x03, 0x5f
        /*003e*/ 	.short	0x0101


	//----- nvinfo : EIATTR_INT_WARP_WIDE_INSTR_OFFSETS
	.align		4
        /*0040*/ 	.byte	0x04, 0x31
        /*0042*/ 	.short	(.L_39 - .L_38)


	//   ....[0]....
.L_38:
        /*0044*/ 	.word	0x00003f60


	//   ....[1]....
        /*0048*/ 	.word	0x00003f90


	//   ....[2]....
        /*004c*/ 	.word	0x00003fb0


	//   ....[3]....
        /*0050*/ 	.word	0x00004af0


	//   ....[4]....
        /*0054*/ 	.word	0x00004b60


	//   ....[5]....
        /*0058*/ 	.word	0x00004c40


	//   ....[6]....
        /*005c*/ 	.word	0x00004cc0


	//   ....[7]....
        /*0060*/ 	.word	0x00004dc0


	//   ....[8]....
        /*0064*/ 	.word	0x00004e40


	//   ....[9]....
        /*0068*/ 	.word	0x00004f30


	//   ....[10]....
        /*006c*/ 	.word	0x00004fe0


	//----- nvinfo : EIATTR_COOP_GROUP_MASK_REGIDS
	.align		4
.L_39:
        /*0070*/ 	.byte	0x04, 0x29
        /*0072*/ 	.short	(.L_41 - .L_40)


	//   ....[0]....
.L_40:
        /*0074*/ 	.word	0xffffffff


	//   ....[1]....
        /*0078*/ 	.word	0xffffffff


	//   ....[2]....
        /*007c*/ 	.word	0xffffffff


	//   ....[3]....
        /*0080*/ 	.word	0xffffffff


	//   ....[4]....
        /*0084*/ 	.word	0xffffffff


	//   ....[5]....
        /*0088*/ 	.word	0xffffffff


	//   ....[6]....
        /*008c*/ 	.word	0xffffffff


	//   ....[7]....
        /*0090*/ 	.word	0xffffffff


	//   ....[8]....
        /*0094*/ 	.word	0xffffffff


	//   ....[9]....
        /*0098*/ 	.word	0xffffffff


	//   ....[10]....
        /*009c*/ 	.word	0xffffffff


	//   ....[11]....
        /*00a0*/ 	.word	0xffffffff


	//   ....[12]....
        /*00a4*/ 	.word	0xffffffff


	//   ....[13]....
        /*00a8*/ 	.word	0xffffffff


	//----- nvinfo : EIATTR_COOP_GROUP_INSTR_OFFSETS
	.align		4
.L_41:
        /*00ac*/ 	.byte	0x04, 0x28
        /*00ae*/ 	.short	(.L_43 - .L_42)


	//   ....[0]....
.L_42:
        /*00b0*/ 	.word	0x00000080


	//   ....[1]....
        /*00b4*/ 	.word	0x000004f0


	//   ....[2]....
        /*00b8*/ 	.word	0x00000680


	//   ....[3]....
        /*00bc*/ 	.word	0x00000820


	//   ....[4]....
        /*00c0*/ 	.word	0x00000920


	//   ....[5]....
        /*00c4*/ 	.word	0x00000a90


	//   ....[6]....
        /*00c8*/ 	.word	0x00000c30


	//   ....[7]....
        /*00cc*/ 	.word	0x00000de0


	//   ....[8]....
        /*00d0*/ 	.word	0x00002170


	//   ....[9]....
        /*00d4*/ 	.word	0x00002f90


	//   ....[10]....
        /*00d8*/ 	.word	0x000031a0


	//   ....[11]....
        /*00dc*/ 	.word	0x000031d0


	//   ....[12]....
        /*00e0*/ 	.word	0x00003e40


	//   ....[13]....
        /*00e4*/ 	.word	0x00004070


	//----- nvinfo : EIATTR_VRC_CTA_INIT_COUNT
	.align		4
.L_43:
        /*00e8*/ 	.byte	0x02, 0x4a
        /*00ea*/ 	.byte	0x80
	.zero		1


	//----- nvinfo : EIATTR_SYSCALL_OFFSETS
	.align		4
        /*00ec*/ 	.byte	0x04, 0x46
        /*00ee*/ 	.short	(.L_45 - .L_44)


	//   ....[0]....
.L_44:
        /*00f0*/ 	.word	0x00005c80


	//   ....[1]....
        /*00f4*/ 	.word	0x00005d70


	//   ....[2]....
        /*00f8*/ 	.word	0x00006610


	//   ....[3]....
        /*00fc*/ 	.word	0x00006fd0


	//   ....[4]....
        /*0100*/ 	.word	0x00007940


	//   ....[5]....
        /*0104*/ 	.word	0x000082b0


	//----- nvinfo : EIATTR_MBARRIER_INSTR_OFFSETS
	.align		4
.L_45:
        /*0108*/ 	.byte	0x04, 0x39
        /*010a*/ 	.short	(.L_47 - .L_46)


	//   ....[0]....
.L_46:
        /*010c*/ 	.word	0x00000610
        /*0110*/ 	.word	0x000000ff
        /*0114*/ 	.word	0x00000000
        /*0118*/ 	.short	0x0100
        /*011a*/ 	.byte	0x04
	.zero		1


	//   ....[1]....
        /*011c*/ 	.word	0x00000620
        /*0120*/ 	.word	0x000000ff
        /*0124*/ 	.word	0x00000018
        /*0128*/ 	.short	0x0100
        /*012a*/ 	.byte	0x04
	.zero		1


	//   ....[2]....
        /*012c*/ 	.word	0x00000630
        /*0130*/ 	.word	0x000000ff
        /*0134*/ 	.word	0x00000008
        /*0138*/ 	.short	0x0100
        /*013a*/ 	.byte	0x04
	.zero		1


	//   ....[3]....
        /*013c*/ 	.word	0x00000640
        /*0140*/ 	.word	0x000000ff
        /*0144*/ 	.word	0x00000020
        /*0148*/ 	.short	0x0100
        /*014a*/ 	.byte	0x04
	.zero		1


	//   ....[4]....
        /*014c*/ 	.word	0x00000650
        /*0150*/ 	.word	0x000000ff
        /*0154*/ 	.word	0x00000010
        /*0158*/ 	.short	0x0100
        /*015a*/ 	.byte	0x04
	.zero		1


	//   ....[5]....
        /*015c*/ 	.word	0x00000660
        /*0160*/ 	.word	0x000000ff
        /*0164*/ 	.word	0x00000028
        /*0168*/ 	.short	0x0100
        /*016a*/ 	.byte	0x04
	.zero		1


	//   ....[6]....
        /*016c*/ 	.word	0x00000790
        /*0170*/ 	.word	0x000000ff
        /*0174*/ 	.word	0x00000030
        /*0178*/ 	.short	0x0100
        /*017a*/ 	.byte	0x04
	.zero		1


	//   ....[7]....
        /*017c*/ 	.word	0x000007a0
        /*0180*/ 	.word	0x000000ff
        /*0184*/ 	.word	0x00000050
        /*0188*/ 	.short	0x0100
        /*018a*/ 	.byte	0x04
	.zero		1


	//   ....[8]....
        /*018c*/ 	.word	0x000007b0
        /*0190*/ 	.word	0x000000ff
        /*0194*/ 	.word	0x00000038
        /*0198*/ 	.short	0x0100
        /*019a*/ 	.byte	0x04
	.zero		1


	//   ....[9]....
        /*019c*/ 	.word	0x000007c0
        /*01a0*/ 	.word	0x000000ff
        /*01a4*/ 	.word	0x00000058
        /*01a8*/ 	.short	0x0100
        /*01aa*/ 	.byte	0x04
	.zero		1


	//   ....[10]....
        /*01ac*/ 	.word	0x000007d0
        /*01b0*/ 	.word	0x000000ff
        /*01b4*/ 	.word	0x00000040
        /*01b8*/ 	.short	0x0100
        /*01ba*/ 	.byte	0x04
	.zero		1


	//   ....[11]....
        /*01bc*/ 	.word	0x000007e0
        /*01c0*/ 	.word	0x000000ff
        /*01c4*/ 	.word	0x00000060
        /*01c8*/ 	.short	0x0100
        /*01ca*/ 	.byte	0x04
	.zero		1


	//   ....[12]....
        /*01cc*/ 	.word	0x000007f0
        /*01d0*/ 	.word	0x000000ff
        /*01d4*/ 	.word	0x00000048
        /*01d8*/ 	.short	0x0100
        /*01da*/ 	.byte	0x04
	.zero		1


	//   ....[13]....
        /*01dc*/ 	.word	0x00000800
        /*01e0*/ 	.word	0x000000ff
        /*01e4*/ 	.word	0x00000068
        /*01e8*/ 	.short	0x0100
        /*01ea*/ 	.byte	0x04
	.zero		1


	//   ....[14]....
        /*01ec*/ 	.word	0x000008f0
        /*01f0*/ 	.word	0x000000ff
        /*01f4*/ 	.word	0x00000070
        /*01f8*/ 	.short	0x0100
        /*01fa*/ 	.byte	0x06
	.zero		1


	//   ....[15]....
        /*01fc*/ 	.word	0x00000900
        /*0200*/ 	.word	0x000000ff
        /*0204*/ 	.word	0x00000078
        /*0208*/ 	.short	0x0100
        /*020a*/ 	.byte	0x06
	.zero		1


	//   ....[16]....
        /*020c*/ 	.word	0x00000a40
        /*0210*/ 	.word	0x000000ff
        /*0214*/ 	.word	0x00000080
        /*0218*/ 	.short	0x0100
        /*021a*/ 	.byte	0x06
	.zero		1


	//   ....[17]....
        /*021c*/ 	.word	0x00000a50
        /*0220*/ 	.word	0x000000ff
        /*0224*/ 	.word	0x00000090
        /*0228*/ 	.short	0x0100
        /*022a*/ 	.byte	0x06
	.zero		1


	//   ....[18]....
        /*022c*/ 	.word	0x00000a60
        /*0230*/ 	.word	0x000000ff
        /*0234*/ 	.word	0x00000088
        /*0238*/ 	.short	0x0100
        /*023a*/ 	.byte	0x06
	.zero		1


	//   ....[19]....
        /*023c*/ 	.word	0x00000a70
        /*0240*/ 	.word	0x000000ff
        /*0244*/ 	.word	0x00000098
        /*0248*/ 	.short	0x0100
        /*024a*/ 	.byte	0x06
	.zero		1


	//   ....[20]....
        /*024c*/ 	.word	0x00000ba0
        /*0250*/ 	.word	0x000000ff
        /*0254*/ 	.word	0x000000a0
        /*0258*/ 	.short	0x0100
        /*025a*/ 	.byte	0x04
	.zero		1


	//   ....[21]....
        /*025c*/ 	.word	0x00000bb0
        /*0260*/ 	.word	0x000000ff
        /*0264*/ 	.word	0x000000c0
        /*0268*/ 	.short	0x0100
        /*026a*/ 	.byte	0x04
	.zero		1


	//   ....[22]....
        /*026c*/ 	.word	0x00000bc0
        /*0270*/ 	.word	0x000000ff
        /*0274*/ 	.word	0x000000a8
        /*0278*/ 	.short	0x0100
        /*027a*/ 	.byte	0x04
	.zero		1


	//   ....[23]....
        /*027c*/ 	.word	0x00000bd0
        /*0280*/ 	.word	0x000000ff
        /*0284*/ 	.word	0x000000c8
        /*0288*/ 	.short	0x0100
        /*028a*/ 	.byte	0x04
	.zero		1


	//   ....[24]....
        /*028c*/ 	.word	0x00000be0
        /*0290*/ 	.word	0x000000ff
        /*0294*/ 	.word	0x000000b0
        /*0298*/ 	.short	0x0100
        /*029a*/ 	.byte	0x04
	.zero		1


	//   ....[25]....
        /*029c*/ 	.word	0x00000bf0
        /*02a0*/ 	.word	0x000000ff
        /*02a4*/ 	.word	0x000000d0
        /*02a8*/ 	.short	0x0100
        /*02aa*/ 	.byte	0x04
	.zero		1


	//   ....[26]....
        /*02ac*/ 	.word	0x00000c00
        /*02b0*/ 	.word	0x000000ff
        /*02b4*/ 	.word	0x000000b8
        /*02b8*/ 	.short	0x0100
        /*02ba*/ 	.byte	0x04
	.zero		1


	//   ....[27]....
        /*02bc*/ 	.word	0x00000c10
        /*02c0*/ 	.word	0x000000ff
        /*02c4*/ 	.word	0x000000d8
        /*02c8*/ 	.short	0x0100
        /*02ca*/ 	.byte	0x04
	.zero		1


	//   ....[28]....
        /*02cc*/ 	.word	0x00000d00
        /*02d0*/ 	.word	0x000000ff
        /*02d4*/ 	.word	0x000000e0
        /*02d8*/ 	.short	0x0100
        /*02da*/ 	.byte	0x04
	.zero		1


	//   ....[29]....
        /*02dc*/ 	.word	0x00000d10
        /*02e0*/ 	.word	0x000000ff
        /*02e4*/ 	.word	0x000000f0
        /*02e8*/ 	.short	0x0100
        /*02ea*/ 	.byte	0x04
	.zero		1


	//   ....[30]....
        /*02ec*/ 	.word	0x00000d20
        /*02f0*/ 	.word	0x000000ff
        /*02f4*/ 	.word	0x000000e8
        /*02f8*/ 	.short	0x0100
        /*02fa*/ 	.byte	0x04
	.zero		1


	//   ....[31]....
        /*02fc*/ 	.word	0x00000d30
        /*0300*/ 	.word	0x000000ff
        /*0304*/ 	.word	0x000000f8
        /*0308*/ 	.short	0x0100
        /*030a*/ 	.byte	0x04
	.zero		1


	//   ....[32]....
        /*030c*/ 	.word	0x00001870
        /*0310*/ 	.word	0x00000000
        /*0314*/ 	.word	0x000000f0
        /*0318*/ 	.short	0x010a
        /*031a*/ 	.byte	0xff
	.zero		1


	//   ....[33]....
        /*031c*/ 	.word	0x000018a0
        /*0320*/ 	.word	0x00000000
        /*0324*/ 	.word	0x000000e0
        /*0328*/ 	.short	0x0101
        /*032a*/ 	.byte	0xff
	.zero		1


	//   ....[34]....
        /*032c*/ 	.word	0x00001970
        /*0330*/ 	.word	0x000000ff
        /*0334*/ 	.word	0x00000018
        /*0338*/ 	.short	0x010a
        /*033a*/ 	.byte	0x04
	.zero		1


	//   ....[35]....
        /*033c*/ 	.word	0x000019f0
        /*0340*/ 	.word	0x000000ff
        /*0344*/ 	.word	0x00000018
        /*0348*/ 	.short	0x010a
        /*034a*/ 	.byte	0x21
	.zero		1


	//   ....[36]....
        /*034c*/ 	.word	0x00001b80
        /*0350*/ 	.word	0x000000ff
        /*0354*/ 	.word	0x00000018
        /*0358*/ 	.short	0x010a
        /*035a*/ 	.byte	0x05
	.zero		1


	//   ....[37]....
        /*035c*/ 	.word	0x00001d70
        /*0360*/ 	.word	0x000000ff
        /*0364*/ 	.word	0x00000078
        /*0368*/ 	.short	0x0101
        /*036a*/ 	.byte	0x0d
	.zero		1


	//   ....[38]....
        /*036c*/ 	.word	0x00001d90
        /*0370*/ 	.word	0x000000ff
        /*0374*/ 	.word	0x00000018
        /*0378*/ 	.short	0x010a
        /*037a*/ 	.byte	0x04
	.zero		1


	//   ....[39]....
        /*037c*/ 	.word	0x00001e10
        /*0380*/ 	.word	0x000000ff
        /*0384*/ 	.word	0x00000018
        /*0388*/ 	.short	0x010a
        /*038a*/ 	.byte	0x21
	.zero		1


	//   ....[40]....
        /*038c*/ 	.word	0x00001fa0
        /*0390*/ 	.word	0x000000ff
        /*0394*/ 	.word	0x00000018
        /*0398*/ 	.short	0x010a
        /*039a*/ 	.byte	0x05
	.zero		1


	//   ....[41]....
        /*039c*/ 	.word	0x000021a0
        /*03a0*/ 	.word	0x00000003
        /*03a4*/ 	.word	0x00000080
        /*03a8*/ 	.short	0x010a
        /*03aa*/ 	.byte	0xff
	.zero		1


	//   ....[42]....
        /*03ac*/ 	.word	0x000022f0
        /*03b0*/ 	.word	0x00000000
        /*03b4*/ 	.word	0x00000000
        /*03b8*/ 	.short	0x0101
        /*03ba*/ 	.byte	0xff
	.zero		1


	//   ....[43]....
        /*03bc*/ 	.word	0x000028a0
        /*03c0*/ 	.word	0x000000ff
        /*03c4*/ 	.word	0x00000000
        /*03c8*/ 	.short	0x010a
        /*03ca*/ 	.byte	0x04
	.zero		1


	//   ....[44]....
        /*03cc*/ 	.word	0x00002930
        /*03d0*/ 	.word	0x000000ff
        /*03d4*/ 	.word	0x00000000
        /*03d8*/ 	.short	0x010a
        /*03da*/ 	.byte	0x05
	.zero		1


	//   ....[45]....
        /*03dc*/ 	.word	0x000029d0
        /*03e0*/ 	.word	0x00000000
        /*03e4*/ 	.word	0x00000000
        /*03e8*/ 	.short	0x010a
        /*03ea*/ 	.byte	0xff
	.zero		1


	//   ....[46]....
        /*03ec*/ 	.word	0x00002af0
        /*03f0*/ 	.word	0x00000002
        /*03f4*/ 	.word	0x000000e0
        /*03f8*/ 	.short	0x010a
        /*03fa*/ 	.byte	0xff
	.zero		1


	//   ....[47]....
        /*03fc*/ 	.word	0x00002b60
        /*0400*/ 	.word	0x00000002
        /*0404*/ 	.word	0x00000000
        /*0408*/ 	.short	0x0101
        /*040a*/ 	.byte	0xff
	.zero		1


	//   ....[48]....
        /*040c*/ 	.word	0x00002b80
        /*0410*/ 	.word	0x000000ff
        /*0414*/ 	.word	0x00000090
        /*0418*/ 	.short	0x010a
        /*041a*/ 	.byte	0x04
	.zero		1


	//   ....[49]....
        /*041c*/ 	.word	0x00002ca0
        /*0420*/ 	.word	0x00000002
        /*0424*/ 	.word	0x00000080
        /*0428*/ 	.short	0x010a
        /*042a*/ 	.byte	0xff
	.zero		1


	//   ....[50]....
        /*042c*/ 	.word	0x00002da0
        /*0430*/ 	.word	0x00000002
        /*0434*/ 	.word	0x00000000
        /*0438*/ 	.short	0x0101
        /*043a*/ 	.byte	0xff
	.zero		1


	//   ....[51]....
        /*043c*/ 	.word	0x00002e30
        /*0440*/ 	.word	0x000000ff
        /*0444*/ 	.word	0x00000090
        /*0448*/ 	.short	0x0106
        /*044a*/ 	.byte	0x04
	.zero		1


	//   ....[52]....
        /*044c*/ 	.word	0x00002e50
        /*0450*/ 	.word	0x000000ff
        /*0454*/ 	.word	0x00000090
        /*0458*/ 	.short	0x010a
        /*045a*/ 	.byte	0x04
	.zero		1


	//   ....[53]....
        /*045c*/ 	.word	0x00002ee0
        /*0460*/ 	.word	0x000000ff
        /*0464*/ 	.word	0x00000090
        /*0468*/ 	.short	0x0106
        /*046a*/ 	.byte	0x07
	.zero		1


	//   ....[54]....
        /*046c*/ 	.word	0x00002f20
        /*0470*/ 	.word	0x00000000
        /*0474*/ 	.word	0x00000090
        /*0478*/ 	.short	0x010a
        /*047a*/ 	.byte	0xff
	.zero		1


	//   ....[55]....
        /*047c*/ 	.word	0x000034f0
        /*0480*/ 	.word	0x00000000
        /*0484*/ 	.word	0x00000080
        /*0488*/ 	.short	0x010a
        /*048a*/ 	.byte	0xff
	.zero		1


	//   ....[56]....
        /*048c*/ 	.word	0x000035f0
        /*0490*/ 	.word	0x00000003
        /*0494*/ 	.word	0x00000000
        /*0498*/ 	.short	0x0101
        /*049a*/ 	.byte	0xff
	.zero		1


	//   ....[57]....
        /*049c*/ 	.word	0x00003600
        /*04a0*/ 	.word	0x000000ff
        /*04a4*/ 	.word	0x00000000
        /*04a8*/ 	.short	0x010a
        /*04aa*/ 	.byte	0x04
	.zero		1


	//   ....[58]....
        /*04ac*/ 	.word	0x00003680
        /*04b0*/ 	.word	0x000000ff
        /*04b4*/ 	.word	0x000000c0
        /*04b8*/ 	.short	0x010a
        /*04ba*/ 	.byte	0x2e
	.zero		1


	//   ....[59]....
        /*04bc*/ 	.word	0x00003760
        /*04c0*/ 	.word	0x000000ff
        /*04c4*/ 	.word	0x00000000
        /*04c8*/ 	.short	0x010a
        /*04ca*/ 	.byte	0x07
	.zero		1


	//   ....[60]....
        /*04cc*/ 	.word	0x000038a0
        /*04d0*/ 	.word	0x000000ff
        /*04d4*/ 	.word	0x00000000
        /*04d8*/ 	.short	0x010a
        /*04da*/ 	.byte	0x04
	.zero		1


	//   ....[61]....
        /*04dc*/ 	.word	0x00003c70
        /*04e0*/ 	.word	0x000000ff
        /*04e4*/ 	.word	0x00000000
        /*04e8*/ 	.short	0x010a
        /*04ea*/ 	.byte	0x04
	.zero		1


	//   ....[62]....
        /*04ec*/ 	.word	0x00003d00
        /*04f0*/ 	.word	0x000000ff
        /*04f4*/ 	.word	0x00000000
        /*04f8*/ 	.short	0x010a
        /*04fa*/ 	.byte	0x05
	.zero		1


	//   ....[63]....
        /*04fc*/ 	.word	0x00003d90
        /*0500*/ 	.word	0x000000ff
        /*0504*/ 	.word	0x00000000
        /*0508*/ 	.short	0x010a
        /*050a*/ 	.byte	0x05
	.zero		1


	//   ....[64]....
        /*050c*/ 	.word	0x00003e20
        /*0510*/ 	.word	0x000000ff
        /*0514*/ 	.word	0x00000000
        /*0518*/ 	.short	0x010a
        /*051a*/ 	.byte	0x04
	.zero		1


	//   ....[65]....
        /*051c*/ 	.word	0x000042f0
        /*0520*/ 	.word	0x0000000c
        /*0524*/ 	.word	0x00000080
        /*0528*/ 	.short	0x010a
        /*052a*/ 	.byte	0xff
	.zero		1


	//   ....[66]....
        /*052c*/ 	.word	0x00004460
        /*0530*/ 	.word	0x00000000
        /*0534*/ 	.word	0x00000000
        /*0538*/ 	.short	0x0101
        /*053a*/ 	.byte	0xff
	.zero		1


	//   ....[67]....
        /*053c*/ 	.word	0x000048f0
        /*0540*/ 	.word	0x000000ff
        /*0544*/ 	.word	0x00000078
        /*0548*/ 	.short	0x010a
        /*054a*/ 	.byte	0x15
	.zero		1


	//   ....[68]....
        /*054c*/ 	.word	0x00004a70
        /*0550*/ 	.word	0x000000ff
        /*0554*/ 	.word	0x00000050
        /*0558*/ 	.short	0x010a
        /*055a*/ 	.byte	0x15
	.zero		1


	//   ....[69]....
        /*055c*/ 	.word	0x00004bf0
        /*0560*/ 	.word	0x000000ff
        /*0564*/ 	.word	0x00000030
        /*0568*/ 	.short	0x010b
        /*056a*/ 	.byte	0x15
	.zero		1


	//   ....[70]....
        /*056c*/ 	.word	0x00004c00
        /*0570*/ 	.word	0x000000ff
        /*0574*/ 	.word	0x00000000
        /*0578*/ 	.short	0x0101
        /*057a*/ 	.byte	0x06
	.zero		1


	//   ....[71]....
        /*057c*/ 	.word	0x00004c10
        /*0580*/ 	.word	0x000000ff
        /*0584*/ 	.word	0x00000058
        /*0588*/ 	.short	0x010a
        /*058a*/ 	.byte	0x15
	.zero		1


	//   ....[72]....
        /*058c*/ 	.word	0x00004d70
        /*0590*/ 	.word	0x000000ff
        /*0594*/ 	.word	0x00000038
        /*0598*/ 	.short	0x010b
        /*059a*/ 	.byte	0x15
	.zero		1


	//   ....[73]....
        /*059c*/ 	.word	0x00004d80
        /*05a0*/ 	.word	0x000000ff
        /*05a4*/ 	.word	0x00000000
        /*05a8*/ 	.short	0x0101
        /*05aa*/ 	.byte	0x06
	.zero		1


	//   ....[74]....
        /*05ac*/ 	.word	0x00004d90
        /*05b0*/ 	.word	0x000000ff
        /*05b4*/ 	.word	0x00000060
        /*05b8*/ 	.short	0x010a
        /*05ba*/ 	.byte	0x15
	.zero		1


	//   ....[75]....
        /*05bc*/ 	.word	0x00004ee0
        /*05c0*/ 	.word	0x000000ff
        /*05c4*/ 	.word	0x00000040
        /*05c8*/ 	.short	0x010b
        /*05ca*/ 	.byte	0x15
	.zero		1


	//   ....[76]....
        /*05cc*/ 	.word	0x00004ef0
        /*05d0*/ 	.word	0x000000ff
        /*05d4*/ 	.word	0x00000000
        /*05d8*/ 	.short	0x0101
        /*05da*/ 	.byte	0x06
	.zero		1


	//   ....[77]....
        /*05dc*/ 	.word	0x00004f00
        /*05e0*/ 	.word	0x000000ff
        /*05e4*/ 	.word	0x00000068
        /*05e8*/ 	.short	0x010a
        /*05ea*/ 	.byte	0x15
	.zero		1


	//   ....[78]....
        /*05ec*/ 	.word	0x000050f0
        /*05f0*/ 	.word	0x000000ff
        /*05f4*/ 	.word	0x00000048
        /*05f8*/ 	.short	0x010b
        /*05fa*/ 	.byte	0x15
	.zero		1


	//   ....[79]....
        /*05fc*/ 	.word	0x00005100
        /*0600*/ 	.word	0x000000ff
        /*0604*/ 	.word	0x00000000
        /*0608*/ 	.short	0x0101
        /*060a*/ 	.byte	0x25
	.zero		1


	//   ....[80]....
        /*060c*/ 	.word	0x00005130
        /*0610*/ 	.word	0x000000ff
        /*0614*/ 	.word	0x00000050
        /*0618*/ 	.short	0x010a
        /*061a*/ 	.byte	0x15
	.zero		1


	//   ....[81]....
        /*061c*/ 	.word	0x00005150
        /*0620*/ 	.word	0x000000ff
        /*0624*/ 	.word	0x00000058
        /*0628*/ 	.short	0x010a
        /*062a*/ 	.byte	0x15
	.zero		1


	//   ....[82]....
        /*062c*/ 	.word	0x00005170
        /*0630*/ 	.word	0x000000ff
        /*0634*/ 	.word	0x00000060
        /*0638*/ 	.short	0x010a
        /*063a*/ 	.byte	0x15
	.zero		1


	//   ....[83]....
        /*063c*/ 	.word	0x000051b0
        /*0640*/ 	.word	0x00000000
        /*0644*/ 	.word	0x00000068
        /*0648*/ 	.short	0x010a
        /*064a*/ 	.byte	0xff
	.zero		1


	//   ....[84]....
        /*064c*/ 	.word	0x00005510
        /*0650*/ 	.word	0x00000003
        /*0654*/ 	.word	0x00000080
        /*0658*/ 	.short	0x010a
        /*065a*/ 	.byte	0xff
	.zero		1


	//   ....[85]....
        /*065c*/ 	.word	0x00005690
        /*0660*/ 	.word	0x00000000
        /*0664*/ 	.word	0x00000000
        /*0668*/ 	.short	0x0101
        /*066a*/ 	.byte	0xff
	.zero		1


	//   ....[86]....
        /*066c*/ 	.word	0x00006230
        /*0670*/ 	.word	0x000000ff
        /*0674*/ 	.word	0x00000030
        /*0678*/ 	.short	0x010a
        /*067a*/ 	.byte	0x2c
	.zero		1


	//   ....[87]....
        /*067c*/ 	.word	0x00006270
        /*0680*/ 	.word	0x0000001a
        /*0684*/ 	.word	0x000000a0
        /*0688*/ 	.short	0x010a
        /*068a*/ 	.byte	0xff
	.zero		1


	//   ....[88]....
        /*068c*/ 	.word	0x000063f0
        /*0690*/ 	.word	0x000000ff
        /*0694*/ 	.word	0x00000030
        /*0698*/ 	.short	0x010a
        /*069a*/ 	.byte	0x2c
	.zero		1


	//   ....[89]....
        /*069c*/ 	.word	0x000064f0
        /*06a0*/ 	.word	0x0000001a
        /*06a4*/ 	.word	0x000000a0
        /*06a8*/ 	.short	0x010a
        /*06aa*/ 	.byte	0xff
	.zero		1


	//   ....[90]....
        /*06ac*/ 	.word	0x00006cf0
        /*06b0*/ 	.word	0x00000000
        /*06b4*/ 	.word	0x00000000
        /*06b8*/ 	.short	0x0101
        /*06ba*/ 	.byte	0xff
	.zero		1


	//   ....[91]....
        /*06bc*/ 	.word	0x00006d00
        /*06c0*/ 	.word	0x00000002
        /*06c4*/ 	.word	0x00000030
        /*06c8*/ 	.short	0x010a
        /*06ca*/ 	.byte	0xff
	.zero		1


	//   ....[92]....
        /*06cc*/ 	.word	0x00006dd0
        /*06d0*/ 	.word	0x00000002
        /*06d4*/ 	.word	0x00000030
        /*06d8*/ 	.short	0x010a
        /*06da*/ 	.byte	0xff
	.zero		1


	//   ....[93]....
        /*06dc*/ 	.word	0x00007660
        /*06e0*/ 	.word	0x00000015
        /*06e4*/ 	.word	0x00000000
        /*06e8*/ 	.short	0x0101
        /*06ea*/ 	.byte	0xff
	.zero		1


	//   ....[94]....
        /*06ec*/ 	.word	0x00007680
        /*06f0*/ 	.word	0x00000000
        /*06f4*/ 	.word	0x00000030
        /*06f8*/ 	.short	0x010a
        /*06fa*/ 	.byte	0xff
	.zero		1


	//   ....[95]....
        /*06fc*/ 	.word	0x00007740
        /*0700*/ 	.word	0x00000000
        /*0704*/ 	.word	0x00000030
        /*0708*/ 	.short	0x010a
        /*070a*/ 	.byte	0xff
	.zero		1


	//   ....[96]....
        /*070c*/ 	.word	0x00007fd0
        /*0710*/ 	.word	0x00000015
        /*0714*/ 	.word	0x00000000
        /*0718*/ 	.short	0x0101
        /*071a*/ 	.byte	0xff
	.zero		1


	//   ....[97]....
        /*071c*/ 	.word	0x00007ff0
        /*0720*/ 	.word	0x00000002
        /*0724*/ 	.word	0x00000030
        /*0728*/ 	.short	0x010a
        /*072a*/ 	.byte	0xff
	.zero		1


	//   ....[98]....
        /*072c*/ 	.word	0x000080b0
        /*0730*/ 	.word	0x00000002
        /*0734*/ 	.word	0x00000030
        /*0738*/ 	.short	0x010a
        /*073a*/ 	.byte	0xff
	.zero		1


	//   ....[99]....
        /*073c*/ 	.word	0x00008680
        /*0740*/ 	.word	0x000000ff
        /*0744*/ 	.word	0x00000000
        /*0748*/ 	.short	0x0101
        /*074a*/ 	.byte	0x04
	.zero		1


	//   ....[100]....
        /*074c*/ 	.word	0x000089a0
        /*0750*/ 	.word	0x00000000
        /*0754*/ 	.word	0x00000000
        /*0758*/ 	.short	0x0101
        /*075a*/ 	.byte	0xff
	.zero		1


	//   ....[101]....
        /*075c*/ 	.word	0x00008c30
        /*0760*/ 	.word	0x000000ff
        /*0764*/ 	.word	0x00000000
        /*0768*/ 	.short	0x0101
        /*076a*/ 	.byte	0x04
	.zero		1


	//   ....[102]....
        /*076c*/ 	.word	0x00008c50
        /*0770*/ 	.word	0x00000000
        /*0774*/ 	.word	0x000000f0
        /*0778*/ 	.short	0x010a
        /*077a*/ 	.byte	0xff
	.zero		1


	//   ....[103]....
        /*077c*/ 	.word	0x00008cb0
        /*0780*/ 	.word	0x00000000
        /*0784*/ 	.word	0x00000018
        /*0788*/ 	.short	0x010a
        /*078a*/ 	.byte	0xff
	.zero		1


	//   ....[104]....
        /*078c*/ 	.word	0x00008d10
        /*0790*/ 	.word	0x00000000
        /*0794*/ 	.word	0x00000018
        /*0798*/ 	.short	0x010a
        /*079a*/ 	.byte	0xff
	.zero		1


	//   ....[105]....
        /*079c*/ 	.word	0x00008d60
        /*07a0*/ 	.word	0x00000003
        /*07a4*/ 	.word	0x00000080
        /*07a8*/ 	.short	0x010a
        /*07aa*/ 	.byte	0xff
	.zero		1


	//   ....[106]....
        /*07ac*/ 	.word	0x00008dc0
        /*07b0*/ 	.word	0x00000000
        /*07b4*/ 	.word	0x00000000
        /*07b8*/ 	.short	0x010a
        /*07ba*/ 	.byte	0xff
	.zero		1


	//   ....[107]....
        /*07bc*/ 	.word	0x00008e20
        /*07c0*/ 	.word	0x00000000
        /*07c4*/ 	.word	0x00000000
        /*07c8*/ 	.short	0x010a
        /*07ca*/ 	.byte	0xff
	.zero		1


	//   ....[108]....
        /*07cc*/ 	.word	0x00008e70
        /*07d0*/ 	.word	0x00000002
        /*07d4*/ 	.word	0x000000e0
        /*07d8*/ 	.short	0x010a
        /*07da*/ 	.byte	0xff
	.zero		1


	//   ....[109]....
        /*07dc*/ 	.word	0x00008ed0
        /*07e0*/ 	.word	0x00000002
        /*07e4*/ 	.word	0x00000090
        /*07e8*/ 	.short	0x010a
        /*07ea*/ 	.byte	0xff
	.zero		1


	//   ....[110]....
        /*07ec*/ 	.word	0x00008f20
        /*07f0*/ 	.word	0x00000002
        /*07f4*/ 	.word	0x00000080
        /*07f8*/ 	.short	0x010a
        /*07fa*/ 	.byte	0xff
	.zero		1


	//   ....[111]....
        /*07fc*/ 	.word	0x00008f80
        /*0800*/ 	.word	0x00000000
        /*0804*/ 	.word	0x00000090
        /*0808*/ 	.short	0x010a
        /*080a*/ 	.byte	0xff
	.zero		1


	//   ....[112]....
        /*080c*/ 	.word	0x00008fd0
        /*0810*/ 	.word	0x00000000
        /*0814*/ 	.word	0x00000080
        /*0818*/ 	.short	0x010a
        /*081a*/ 	.byte	0xff
	.zero		1


	//   ....[113]....
        /*081c*/ 	.word	0x00009030
        /*0820*/ 	.word	0x00000002
        /*0824*/ 	.word	0x000000c0
        /*0828*/ 	.short	0x010a
        /*082a*/ 	.byte	0xff
	.zero		1


	//   ....[114]....
        /*082c*/ 	.word	0x00009090
        /*0830*/ 	.word	0x00000000
        /*0834*/ 	.word	0x00000000
        /*0838*/ 	.short	0x010a
        /*083a*/ 	.byte	0xff
	.zero		1


	//   ....[115]....
        /*083c*/ 	.word	0x000090f0
        /*0840*/ 	.word	0x00000000
        /*0844*/ 	.word	0x00000000
        /*0848*/ 	.short	0x010a
        /*084a*/ 	.byte	0xff
	.zero		1


	//   ....[116]....
        /*084c*/ 	.word	0x00009150
        /*0850*/ 	.word	0x00000000
        /*0854*/ 	.word	0x00000000
        /*0858*/ 	.short	0x010a
        /*085a*/ 	.byte	0xff
	.zero		1


	//   ....[117]....
        /*085c*/ 	.word	0x000091b0
        /*0860*/ 	.word	0x00000000
        /*0864*/ 	.word	0x00000000
        /*0868*/ 	.short	0x010a
        /*086a*/ 	.byte	0xff
	.zero		1


	//   ....[118]....
        /*086c*/ 	.word	0x00009210
        /*0870*/ 	.word	0x00000000
        /*0874*/ 	.word	0x00000000
        /*0878*/ 	.short	0x010a
        /*087a*/ 	.byte	0xff
	.zero		1


	//   ....[119]....
        /*087c*/ 	.word	0x00009260
        /*0880*/ 	.word	0x0000000c
        /*0884*/ 	.word	0x00000080
        /*0888*/ 	.short	0x010a
        /*088a*/ 	.byte	0xff
	.zero		1


	//   ....[120]....
        /*088c*/ 	.word	0x000092c0
        /*0890*/ 	.word	0x00000000
        /*0894*/ 	.word	0x00000078
        /*0898*/ 	.short	0x010a
        /*089a*/ 	.byte	0xff
	.zero		1


	//   ....[121]....
        /*089c*/ 	.word	0x00009320
        /*08a0*/ 	.word	0x00000000
        /*08a4*/ 	.word	0x00000050
        /*08a8*/ 	.short	0x010a
        /*08aa*/ 	.byte	0xff
	.zero		1


	//   ....[122]....
        /*08ac*/ 	.word	0x00009380
        /*08b0*/ 	.word	0x00000000
        /*08b4*/ 	.word	0x00000058
        /*08b8*/ 	.short	0x010a
        /*08ba*/ 	.byte	0xff
	.zero		1


	//   ....[123]....
        /*08bc*/ 	.word	0x000093e0
        /*08c0*/ 	.word	0x00000000
        /*08c4*/ 	.word	0x00000060
        /*08c8*/ 	.short	0x010a
        /*08ca*/ 	.byte	0xff
	.zero		1


	//   ....[124]....
        /*08cc*/ 	.word	0x00009440
        /*08d0*/ 	.word	0x00000000
        /*08d4*/ 	.word	0x00000068
        /*08d8*/ 	.short	0x010a
        /*08da*/ 	.byte	0xff
	.zero		1


	//   ....[125]....
        /*08dc*/ 	.word	0x000094a0
        /*08e0*/ 	.word	0x00000000
        /*08e4*/ 	.word	0x00000050
        /*08e8*/ 	.short	0x010a
        /*08ea*/ 	.byte	0xff
	.zero		1


	//   ....[126]....
        /*08ec*/ 	.word	0x00009500
        /*08f0*/ 	.word	0x00000000
        /*08f4*/ 	.word	0x00000058
        /*08f8*/ 	.short	0x010a
        /*08fa*/ 	.byte	0xff
	.zero		1


	//   ....[127]....
        /*08fc*/ 	.word	0x00009560
        /*0900*/ 	.word	0x00000000
        /*0904*/ 	.word	0x00000060
        /*0908*/ 	.short	0x010a
        /*090a*/ 	.byte	0xff
	.zero		1


	//   ....[128]....
        /*090c*/ 	.word	0x000095b0
        /*0910*/ 	.word	0x00000003
        /*0914*/ 	.word	0x00000080
        /*0918*/ 	.short	0x010a
        /*091a*/ 	.byte	0xff
	.zero		1


	//   ....[129]....
        /*091c*/ 	.word	0x00009610
        /*0920*/ 	.word	0x00000000
        /*0924*/ 	.word	0x00000030
        /*0928*/ 	.short	0x010a
        /*092a*/ 	.byte	0xff
	.zero		1


	//   ....[130]....
        /*092c*/ 	.word	0x00009660
        /*0930*/ 	.word	0x0000001a
        /*0934*/ 	.word	0x000000a0
        /*0938*/ 	.short	0x010a
        /*093a*/ 	.byte	0xff
	.zero		1


	//   ....[131]....
        /*093c*/ 	.word	0x000096b0
        /*0940*/ 	.word	0x00000002
        /*0944*/ 	.word	0x00000030
        /*0948*/ 	.short	0x010a
        /*094a*/ 	.byte	0xff
	.zero		1


	//   ....[132]....
        /*094c*/ 	.word	0x00009700
        /*0950*/ 	.word	0x00000000
        /*0954*/ 	.word	0x00000030
        /*0958*/ 	.short	0x010a
        /*095a*/ 	.byte	0xff
	.zero		1


	//   ....[133]....
        /*095c*/ 	.word	0x00009750
        /*0960*/ 	.word	0x00000002
        /*0964*/ 	.word	0x00000030
        /*0968*/ 	.short	0x010a
        /*096a*/ 	.byte	0xff
	.zero		1


	//----- nvinfo : EIATTR_NUM_MBARRIERS
	.align		4
.L_47:
        /*096c*/ 	.byte	0x03, 0x38
        /*096e*/ 	.short	0x0020


	//----- nvinfo : EIATTR_EXIT_INSTR_OFFSETS
	.align		4
        /*0970*/ 	.byte	0x04, 0x1c
        /*0972*/ 	.short	(.L_49 - .L_48)


	//   ....[0]....
.L_48:
        /*0974*/ 	.word	0x00002a00


	//   ....[1]....
        /*0978*/ 	.word	0x00002ef0


	//   ....[2]....
        /*097c*/ 	.word	0x00002f50


	//   ....[3]....
        /*0980*/ 	.word	0x00004080


	//   ....[4]....
        /*0984*/ 	.word	0x000051e0


	//   ....[5]....
        /*0988*/ 	.word	0x00005220


	//   ....[6]....
        /*098c*/ 	.word	0x00008b20


	//   ....[7]....
        /*0990*/ 	.word	0x00008ba0


	//   ....[8]....
        /*0994*/ 	.word	0x00008bd0


	//   ....[9]....
        /*0998*/ 	.word	0x00008c40


	//----- nvinfo : EIATTR_MAX_THREADS
	.align		4
.L_49:
        /*099c*/ 	.byte	0x04, 0x05
        /*099e*/ 	.short	(.L_51 - .L_50)
.L_50:
        /*09a0*/ 	.word	0x00000100
        /*09a4*/ 	.word	0x00000001
        /*09a8*/ 	.word	0x00000001


	//----- nvinfo : EIATTR_CRS_STACK_SIZE
	.align		4
.L_51:
        /*09ac*/ 	.byte	0x04, 0x1e
        /*09ae*/ 	.short	(.L_53 - .L_52)
.L_52:
        /*09b0*/ 	.word	0x00000000


	//----- nvinfo : EIATTR_CBANK_PARAM_SIZE
	.align		4
.L_53:
        /*09b4*/ 	.byte	0x03, 0x19
        /*09b6*/ 	.short	0x0800


	//----- nvinfo : EIATTR_PARAM_CBANK
	.align		4
        /*09b8*/ 	.byte	0x04, 0x0a
        /*09ba*/ 	.short	(.L_55 - .L_54)
	.align		4
.L_54:
        /*09bc*/ 	.word	index@(.nv.constant0._ZN7cutlass13device_kernelINS_4gemm6kernel13GemmUniversalIN4cute5tupleIJiiiiEEENS1_10collective13CollectiveMmaINS1_35MainloopSm100TmaUmmaWarpSpecializedILi3ELi2ELi4ENS5_IJNS4_1CILi1EEENSA_ILi2EEESB_EEEEENS5_IJNSA_ILi64EEENSA_ILi128EEESF_EEENS_10tfloat32_tENS5_IJlSB_lEEESI_SJ_NS4_8TiledMMAINS4_8MMA_AtomIJNS4_17SM100_MMA_TF32_SSISI_SI_fLi64ELi128ELNS4_4UMMA5MajorE0ELSO_0ELNSN_7ScaleInE0ELSP_0EEEEEENS4_6LayoutINS5_IJSB_SB_SB_EEENS5_IJNSA_ILi0EEESU_SU_EEEEENS5_IJNS4_10UnderscoreESX_SX_EEEEENS4_23SM90_TMA_LOAD_MULTICASTENS4_14ComposedLayoutINS4_7SwizzleILi3ELi4ELi3EEENS4_18smem_ptr_flag_bitsILi32EEENSS_INS5_IJNSA_ILi8EEENSA_ILi32EEEEEENS5_IJS17_SB_EEEEEEEvNS4_8identityENS4_13SM90_TMA_LOADES1B_vS1C_EENS_8epilogue10collective18CollectiveEpilogueINS1F_23Sm100TmaWarpSpecializedILi4ELi2ELi16ELb1ELb0EEEJSH_NS5_IJNSS_ISF_SB_EENSS_IS17_SB_EEEEESI_SJ_SI_SJ_NS1F_6fusion15FusionCallbacksIS1J_NS1N_17LinearCombinationISI_fSI_fLNS_15FloatRoundStyleE2EEESH_S1M_JEEENS4_5SM1004TMEM4LOAD26SM100_TMEM_LOAD_16dp128b8xES1D_S1B_NS4_17SM75_U32x4_LDSM_NENS4_14SM90_TMA_STOREES1B_NS4_17SM90_U32x4_STSM_NENS4_39AutoVectorizingCopyWithAssumedAlignmentILi128EEEEEEvvEEEEvNT_6ParamsE)
        /*09c0*/ 	.short	0x0380
        /*09c2*/ 	.short	0x0800


	//----- nvinfo : EIATTR_SW_WAR
	.align		4
.L_55:
        /*09c4*/ 	.byte	0x04, 0x36
        /*09c6*/ 	.short	(.L_57 - .L_56)
.L_56:
        /*09c8*/ 	.word	0x00000008
.L_57:


//--------------------- .nv.callgraph             --------------------------
	.section	.nv.callgraph,"",@"SHT_CUDA_CALLGRAPH"
	.align	4
	.sectionentsize	8
	.align		4
        /*0000*/ 	.word	0x00000000
	.align		4
        /*0004*/ 	.word	0xffffffff
	.align		4
        /*0008*/ 	.word	index@(_ZN7cutlass13device_kernelINS_4gemm6kernel13GemmUniversalIN4cute5tupleIJiiiiEEENS1_10collective13CollectiveMmaINS1_35MainloopSm100TmaUmmaWarpSpecializedILi3ELi2ELi4ENS5_IJNS4_1CILi1EEENSA_ILi2EEESB_EEEEENS5_IJNSA_ILi64EEENSA_ILi128EEESF_EEENS_10tfloat32_tENS5_IJlSB_lEEESI_SJ_NS4_8TiledMMAINS4_8MMA_AtomIJNS4_17SM100_MMA_TF32_SSISI_SI_fLi64ELi128ELNS4_4UMMA5MajorE0ELSO_0ELNSN_7ScaleInE0ELSP_0EEEEEENS4_6LayoutINS5_IJSB_SB_SB_EEENS5_IJNSA_ILi0EEESU_SU_EEEEENS5_IJNS4_10UnderscoreESX_SX_EEEEENS4_23SM90_TMA_LOAD_MULTICASTENS4_14ComposedLayoutINS4_7SwizzleILi3ELi4ELi3EEENS4_18smem_ptr_flag_bitsILi32EEENSS_INS5_IJNSA_ILi8EEENSA_ILi32EEEEEENS5_IJS17_SB_EEEEEEEvNS4_8identityENS4_13SM90_TMA_LOADES1B_vS1C_EENS_8epilogue10collective18CollectiveEpilogueINS1F_23Sm100TmaWarpSpecializedILi4ELi2ELi16ELb1ELb0EEEJSH_NS5_IJNSS_ISF_SB_EENSS_IS17_SB_EEEEESI_SJ_SI_SJ_NS1F_6fusion15FusionCallbacksIS1J_NS1N_17LinearCombinationISI_fSI_fLNS_15FloatRoundStyleE2EEESH_S1M_JEEENS4_5SM1004TMEM4LOAD26SM100_TMEM_LOAD_16dp128b8xES1D_S1B_NS4_17SM75_U32x4_LDSM_NENS4_14SM90_TMA_STOREES1B_NS4_17SM90_U32x4_STSM_NENS4_39AutoVectorizingCopyWithAssumedAlignmentILi128EEEEEEvvEEEEvNT_6ParamsE)
	.align		4
        /*000c*/ 	.word	index@(__assertfail)
	.align		4
        /*0010*/ 	.word	0x00000000
	.align		4
        /*0014*/ 	.word	0xfffffffe
	.align		4
        /*0018*/ 	.word	0x00000000
	.align		4
        /*001c*/ 	.word	0xfffffffd
	.align		4
        /*0020*/ 	.word	0x00000000
	.align		4
        /*0024*/ 	.word	0xfffffffc


//--------------------- .nv.constant4             --------------------------
	.section	.nv.constant4,"a",@progbits
	.align	8
	.align		8
.nv.constant4:
        /*0000*/ 	.dword	__assertfail
	.align		8
        /*0008*/ 	.dword	__unnamed_1
	.align		8
        /*0010*/ 	.dword	__unnamed_2
	.align		8
        /*0018*/ 	.dword	_ZN39_INTERNAL_fac54646_4_k_cu_5a94edbf_95114cuda3std3__45__cpo5beginE
	.align		8
        /*0020*/ 	.dword	_ZN39_INTERNAL_fac54646_4_k_cu_5a94edbf_95114cuda3std3__45__cpo3endE
	.align		8
        /*0028*/ 	.dword	_ZN39_INTERNAL_fac54646_4_k_cu_5a94edbf_95114cuda3std3__45__cpo6cbeginE
	.align		8
        /*0030*/ 	.dword	_ZN39_INTERNAL_fac54646_4_k_cu_5a94edbf_95114cuda3std3__45__cpo4cendE
	.align		8
        /*0038*/ 	.dword	_ZN39_INTERNAL_fac54646_4_k_cu_5a94edbf_95114cuda3std3__441_GLOBAL__N__fac54646_4_k_cu_5a94edbf_95116ignoreE
	.align		8
        /*0040*/ 	.dword	_ZN39_INTERNAL_fac54646_4_k_cu_5a94edbf_95114cuda3std3__419piecewise_constructE
	.align		8
        /*0048*/ 	.dword	_ZN39_INTERNAL_fac54646_4_k_cu_5a94edbf_95114cuda3std3__48in_placeE
	.align		8
        /*0050*/ 	.dword	_ZN39_INTERNAL_fac54646_4_k_cu_5a94edbf_95114cuda3std6ranges3__45__cpo4swapE
	.align		8
        /*0058*/ 	.dword	_ZN39_INTERNAL_fac54646_4_k_cu_5a94edbf_95114cuda3std6ranges3__45__cpo9iter_moveE
	.align		8
        /*0060*/ 	.dword	_ZN39_INTERNAL_fac54646_4_k_cu_5a94edbf_95114cute7productE
	.align		8
        /*0068*/ 	.dword	_ZN39_INTERNAL_fac54646_4_k_cu_5a94edbf_95114cute1_E
	.align		8
        /*0070*/ 	.dword	$str$25
	.align		8
        /*0078*/ 	.dword	$str$26
	.align		8
        /*0080*/ 	.dword	$str$27
	.align		8
        /*0088*/ 	.dword	$str$28


//--------------------- .text._ZN7cutlass13device_kernelINS_4gemm6kernel13GemmUniversalIN4cute5tupleIJiiiiEEENS1_10collective13CollectiveMmaINS1_35MainloopSm100TmaUmmaWarpSpecializedILi3ELi2ELi4ENS5_IJNS4_1CILi1EEENSA_ILi2EEESB_EEEEENS5_IJNSA_ILi64EEENSA_ILi128EEESF_EEENS_10tfloat32_tENS5_IJlSB_lEEESI_SJ_NS4_8TiledMMAINS4_8MMA_AtomIJNS4_17SM100_MMA_TF32_SSISI_SI_fLi64ELi128ELNS4_4UMMA5MajorE0ELSO_0ELNSN_7ScaleInE0ELSP_0EEEEEENS4_6LayoutINS5_IJSB_SB_SB_EEENS5_IJNSA_ILi0EEESU_SU_EEEEENS5_IJNS4_10UnderscoreESX_SX_EEEEENS4_23SM90_TMA_LOAD_MULTICASTENS4_14ComposedLayoutINS4_7SwizzleILi3ELi4ELi3EEENS4_18smem_ptr_flag_bitsILi32EEENSS_INS5_IJNSA_ILi8EEENSA_ILi32EEEEEENS5_IJS17_SB_EEEEEEEvNS4_8identityENS4_13SM90_TMA_LOADES1B_vS1C_EENS_8epilogue10collective18CollectiveEpilogueINS1F_23Sm100TmaWarpSpecializedILi4ELi2ELi16ELb1ELb0EEEJSH_NS5_IJNSS_ISF_SB_EENSS_IS17_SB_EEEEESI_SJ_SI_SJ_NS1F_6fusion15FusionCallbacksIS1J_NS1N_17LinearCombinationISI_fSI_fLNS_15FloatRoundStyleE2EEESH_S1M_JEEENS4_5SM1004TMEM4LOAD26SM100_TMEM_LOAD_16dp128b8xES1D_S1B_NS4_17SM75_U32x4_LDSM_NENS4_14SM90_TMA_STOREES1B_NS4_17SM90_U32x4_STSM_NENS4_39AutoVectorizingCopyWithAssumedAlignmentILi128EEEEEEvvEEEEvNT_6ParamsE --------------------------
	.section	.text._ZN7cutlass13device_kernelINS_4gemm6kernel13GemmUniversalIN4cute5tupleIJiiiiEEENS1_10collective13CollectiveMmaINS1_35MainloopSm100TmaUmmaWarpSpecializedILi3ELi2ELi4ENS5_IJNS4_1CILi1EEENSA_ILi2EEESB_EEEEENS5_IJNSA_ILi64EEENSA_ILi128EEESF_EEENS_10tfloat32_tENS5_IJlSB_lEEESI_SJ_NS4_8TiledMMAINS4_8MMA_AtomIJNS4_17SM100_MMA_TF32_SSISI_SI_fLi64ELi128ELNS4_4UMMA5MajorE0ELSO_0ELNSN_7ScaleInE0ELSP_0EEEEEENS4_6LayoutINS5_IJSB_SB_SB_EEENS5_IJNSA_ILi0EEESU_SU_EEEEENS5_IJNS4_10UnderscoreESX_SX_EEEEENS4_23SM90_TMA_LOAD_MULTICASTENS4_14ComposedLayoutINS4_7SwizzleILi3ELi4ELi3EEENS4_18smem_ptr_flag_bitsILi32EEENSS_INS5_IJNSA_ILi8EEENSA_ILi32EEEEEENS5_IJS17_SB_EEEEEEEvNS4_8identityENS4_13SM90_TMA_LOADES1B_vS1C_EENS_8epilogue10collective18CollectiveEpilogueINS1F_23Sm100TmaWarpSpecializedILi4ELi2ELi16ELb1ELb0EEEJSH_NS5_IJNSS_ISF_SB_EENSS_IS17_SB_EEEEESI_SJ_SI_SJ_NS1F_6fusion15FusionCallbacksIS1J_NS1N_17LinearCombinationISI_fSI_fLNS_15FloatRoundStyleE2EEESH_S1M_JEEENS4_5SM1004TMEM4LOAD26SM100_TMEM_LOAD_16dp128b8xES1D_S1B_NS4_17SM75_U32x4_LDSM_NENS4_14SM90_TMA_STOREES1B_NS4_17SM90_U32x4_STSM_NENS4_39AutoVectorizingCopyWithAssumedAlignmentILi128EEEEEEvvEEEEvNT_6ParamsE,"ax",@progbits
	.align	128
.text._ZN7cutlass13device_kernelINS_4gemm6kernel13GemmUniversalIN4cute5tupleIJiiiiEEENS1_10collective13CollectiveMmaINS1_35MainloopSm100TmaUmmaWarpSpecializedILi3ELi2ELi4ENS5_IJNS4_1CILi1EEENSA_ILi2EEESB_EEEEENS5_IJNSA_ILi64EEENSA_ILi128EEESF_EEENS_10tfloat32_tENS5_IJlSB_lEEESI_SJ_NS4_8TiledMMAINS4_8MMA_AtomIJNS4_17SM100_MMA_TF32_SSISI_SI_fLi64ELi128ELNS4_4UMMA5MajorE0ELSO_0ELNSN_7ScaleInE0ELSP_0EEEEEENS4_6LayoutINS5_IJSB_SB_SB_EEENS5_IJNSA_ILi0EEESU_SU_EEEEENS5_IJNS4_10UnderscoreESX_SX_EEEEENS4_23SM90_TMA_LOAD_MULTICASTENS4_14ComposedLayoutINS4_7SwizzleILi3ELi4ELi3EEENS4_18smem_ptr_flag_bitsILi32EEENSS_INS5_IJNSA_ILi8EEENSA_ILi32EEEEEENS5_IJS17_SB_EEEEEEEvNS4_8identityENS4_13SM90_TMA_LOADES1B_vS1C_EENS_8epilogue10collective18CollectiveEpilogueINS1F_23Sm100TmaWarpSpecializedILi4ELi2ELi16ELb1ELb0EEEJSH_NS5_IJNSS_ISF_SB_EENSS_IS17_SB_EEEEESI_SJ_SI_SJ_NS1F_6fusion15FusionCallbacksIS1J_NS1N_17LinearCombinationISI_fSI_fLNS_15FloatRoundStyleE2EEESH_S1M_JEEENS4_5SM1004TMEM4LOAD26SM100_TMEM_LOAD_16dp128b8xES1D_S1B_NS4_17SM75_U32x4_LDSM_NENS4_14SM90_TMA_STOREES1B_NS4_17SM90_U32x4_STSM_NENS4_39AutoVectorizingCopyWithAssumedAlignmentILi128EEEEEEvvEEEEvNT_6ParamsE:
        .type           _ZN7cutlass13device_kernelINS_4gemm6kernel13GemmUniversalIN4cute5tupleIJiiiiEEENS1_10collective13CollectiveMmaINS1_35MainloopSm100TmaUmmaWarpSpecializedILi3ELi2ELi4ENS5_IJNS4_1CILi1EEENSA_ILi2EEESB_EEEEENS5_IJNSA_ILi64EEENSA_ILi128EEESF_EEENS_10tfloat32_tENS5_IJlSB_lEEESI_SJ_NS4_8TiledMMAINS4_8MMA_AtomIJNS4_17SM100_MMA_TF32_SSISI_SI_fLi64ELi128ELNS4_4UMMA5MajorE0ELSO_0ELNSN_7ScaleInE0ELSP_0EEEEEENS4_6LayoutINS5_IJSB_SB_SB_EEENS5_IJNSA_ILi0EEESU_SU_EEEEENS5_IJNS4_10UnderscoreESX_SX_EEEEENS4_23SM90_TMA_LOAD_MULTICASTENS4_14ComposedLayoutINS4_7SwizzleILi3ELi4ELi3EEENS4_18smem_ptr_flag_bitsILi32EEENSS_INS5_IJNSA_ILi8EEENSA_ILi32EEEEEENS5_IJS17_SB_EEEEEEEvNS4_8identityENS4_13SM90_TMA_LOADES1B_vS1C_EENS_8epilogue10collective18CollectiveEpilogueINS1F_23Sm100TmaWarpSpecializedILi4ELi2ELi16ELb1ELb0EEEJSH_NS5_IJNSS_ISF_SB_EENSS_IS17_SB_EEEEESI_SJ_SI_SJ_NS1F_6fusion15FusionCallbacksIS1J_NS1N_17LinearCombinationISI_fSI_fLNS_15FloatRoundStyleE2EEESH_S1M_JEEENS4_5SM1004TMEM4LOAD26SM100_TMEM_LOAD_16dp128b8xES1D_S1B_NS4_17SM75_U32x4_LDSM_NENS4_14SM90_TMA_STOREES1B_NS4_17SM90_U32x4_STSM_NENS4_39AutoVectorizingCopyWithAssumedAlignmentILi128EEEEEEvvEEEEvNT_6ParamsE,@function
        .size           _ZN7cutlass13device_kernelINS_4gemm6kernel13GemmUniversalIN4cute5tupleIJiiiiEEENS1_10collective13CollectiveMmaINS1_35MainloopSm100TmaUmmaWarpSpecializedILi3ELi2ELi4ENS5_IJNS4_1CILi1EEENSA_ILi2EEESB_EEEEENS5_IJNSA_ILi64EEENSA_ILi128EEESF_EEENS_10tfloat32_tENS5_IJlSB_lEEESI_SJ_NS4_8TiledMMAINS4_8MMA_AtomIJNS4_17SM100_MMA_TF32_SSISI_SI_fLi64ELi128ELNS4_4UMMA5MajorE0ELSO_0ELNSN_7ScaleInE0ELSP_0EEEEEENS4_6LayoutINS5_IJSB_SB_SB_EEENS5_IJNSA_ILi0EEESU_SU_EEEEENS5_IJNS4_10UnderscoreESX_SX_EEEEENS4_23SM90_TMA_LOAD_MULTICASTENS4_14ComposedLayoutINS4_7SwizzleILi3ELi4ELi3EEENS4_18smem_ptr_flag_bitsILi32EEENSS_INS5_IJNSA_ILi8EEENSA_ILi32EEEEEENS5_IJS17_SB_EEEEEEEvNS4_8identityENS4_13SM90_TMA_LOADES1B_vS1C_EENS_8epilogue10collective18CollectiveEpilogueINS1F_23Sm100TmaWarpSpecializedILi4ELi2ELi16ELb1ELb0EEEJSH_NS5_IJNSS_ISF_SB_EENSS_IS17_SB_EEEEESI_SJ_SI_SJ_NS1F_6fusion15FusionCallbacksIS1J_NS1N_17LinearCombinationISI_fSI_fLNS_15FloatRoundStyleE2EEESH_S1M_JEEENS4_5SM1004TMEM4LOAD26SM100_TMEM_LOAD_16dp128b8xES1D_S1B_NS4_17SM75_U32x4_LDSM_NENS4_14SM90_TMA_STOREES1B_NS4_17SM90_U32x4_STSM_NENS4_39AutoVectorizingCopyWithAssumedAlignmentILi128EEEEEEvvEEEEvNT_6ParamsE,(.L_x_180 - _ZN7cutlass13device_kernelINS_4gemm6kernel13GemmUniversalIN4cute5tupleIJiiiiEEENS1_10collective13CollectiveMmaINS1_35MainloopSm100TmaUmmaWarpSpecializedILi3ELi2ELi4ENS5_IJNS4_1CILi1EEENSA_ILi2EEESB_EEEEENS5_IJNSA_ILi64EEENSA_ILi128EEESF_EEENS_10tfloat32_tENS5_IJlSB_lEEESI_SJ_NS4_8TiledMMAINS4_8MMA_AtomIJNS4_17SM100_MMA_TF32_SSISI_SI_fLi64ELi128ELNS4_4UMMA5MajorE0ELSO_0ELNSN_7ScaleInE0ELSP_0EEEEEENS4_6LayoutINS5_IJSB_SB_SB_EEENS5_IJNSA_ILi0EEESU_SU_EEEEENS5_IJNS4_10UnderscoreESX_SX_EEEEENS4_23SM90_TMA_LOAD_MULTICASTENS4_14ComposedLayoutINS4_7SwizzleILi3ELi4ELi3EEENS4_18smem_ptr_flag_bitsILi32EEENSS_INS5_IJNSA_ILi8EEENSA_ILi32EEEEEENS5_IJS17_SB_EEEEEEEvNS4_8identityENS4_13SM90_TMA_LOADES1B_vS1C_EENS_8epilogue10collective18CollectiveEpilogueINS1F_23Sm100TmaWarpSpecializedILi4ELi2ELi16ELb1ELb0EEEJSH_NS5_IJNSS_ISF_SB_EENSS_IS17_SB_EEEEESI_SJ_SI_SJ_NS1F_6fusion15FusionCallbacksIS1J_NS1N_17LinearCombinationISI_fSI_fLNS_15FloatRoundStyleE2EEESH_S1M_JEEENS4_5SM1004TMEM4LOAD26SM100_TMEM_LOAD_16dp128b8xES1D_S1B_NS4_17SM75_U32x4_LDSM_NENS4_14SM90_TMA_STOREES1B_NS4_17SM90_U32x4_STSM_NENS4_39AutoVectorizingCopyWithAssumedAlignmentILi128EEEEEEvvEEEEvNT_6ParamsE)
        .other          _ZN7cutlass13device_kernelINS_4gemm6kernel13GemmUniversalIN4cute5tupleIJiiiiEEENS1_10collective13CollectiveMmaINS1_35MainloopSm100TmaUmmaWarpSpecializedILi3ELi2ELi4ENS5_IJNS4_1CILi1EEENSA_ILi2EEESB_EEEEENS5_IJNSA_ILi64EEENSA_ILi128EEESF_EEENS_10tfloat32_tENS5_IJlSB_lEEESI_SJ_NS4_8TiledMMAINS4_8MMA_AtomIJNS4_17SM100_MMA_TF32_SSISI_SI_fLi64ELi128ELNS4_4UMMA5MajorE0ELSO_0ELNSN_7ScaleInE0ELSP_0EEEEEENS4_6LayoutINS5_IJSB_SB_SB_EEENS5_IJNSA_ILi0EEESU_SU_EEEEENS5_IJNS4_10UnderscoreESX_SX_EEEEENS4_23SM90_TMA_LOAD_MULTICASTENS4_14ComposedLayoutINS4_7SwizzleILi3ELi4ELi3EEENS4_18smem_ptr_flag_bitsILi32EEENSS_INS5_IJNSA_ILi8EEENSA_ILi32EEEEEENS5_IJS17_SB_EEEEEEEvNS4_8identityENS4_13SM90_TMA_LOADES1B_vS1C_EENS_8epilogue10collective18CollectiveEpilogueINS1F_23Sm100TmaWarpSpecializedILi4ELi2ELi16ELb1ELb0EEEJSH_NS5_IJNSS_ISF_SB_EENSS_IS17_SB_EEEEESI_SJ_SI_SJ_NS1F_6fusion15FusionCallbacksIS1J_NS1N_17LinearCombinationISI_fSI_fLNS_15FloatRoundStyleE2EEESH_S1M_JEEENS4_5SM1004TMEM4LOAD26SM100_TMEM_LOAD_16dp128b8xES1D_S1B_NS4_17SM75_U32x4_LDSM_NENS4_14SM90_TMA_STOREES1B_NS4_17SM90_U32x4_STSM_NENS4_39AutoVectorizingCopyWithAssumedAlignmentILi128EEEEEEvvEEEEvNT_6ParamsE,@"STO_CUDA_ENTRY STV_DEFAULT"
_ZN7cutlass13device_kernelINS_4gemm6kernel13GemmUniversalIN4cute5tupleIJiiiiEEENS1_10collective13CollectiveMmaINS1_35MainloopSm100TmaUmmaWarpSpecializedILi3ELi2ELi4ENS5_IJNS4_1CILi1EEENSA_ILi2EEESB_EEEEENS5_IJNSA_ILi64EEENSA_ILi128EEESF_EEENS_10tfloat32_tENS5_IJlSB_lEEESI_SJ_NS4_8TiledMMAINS4_8MMA_AtomIJNS4_17SM100_MMA_TF32_SSISI_SI_fLi64ELi128ELNS4_4UMMA5MajorE0ELSO_0ELNSN_7ScaleInE0ELSP_0EEEEEENS4_6LayoutINS5_IJSB_SB_SB_EEENS5_IJNSA_ILi0EEESU_SU_EEEEENS5_IJNS4_10UnderscoreESX_SX_EEEEENS4_23SM90_TMA_LOAD_MULTICASTENS4_14ComposedLayoutINS4_7SwizzleILi3ELi4ELi3EEENS4_18smem_ptr_flag_bitsILi32EEENSS_INS5_IJNSA_ILi8EEENSA_ILi32EEEEEENS5_IJS17_SB_EEEEEEEvNS4_8identityENS4_13SM90_TMA_LOADES1B_vS1C_EENS_8epilogue10collective18CollectiveEpilogueINS1F_23Sm100TmaWarpSpecializedILi4ELi2ELi16ELb1ELb0EEEJSH_NS5_IJNSS_ISF_SB_EENSS_IS17_SB_EEEEESI_SJ_SI_SJ_NS1F_6fusion15FusionCallbacksIS1J_NS1N_17LinearCombinationISI_fSI_fLNS_15FloatRoundStyleE2EEESH_S1M_JEEENS4_5SM1004TMEM4LOAD26SM100_TMEM_LOAD_16dp128b8xES1D_S1B_NS4_17SM75_U32x4_LDSM_NENS4_14SM90_TMA_STOREES1B_NS4_17SM90_U32x4_STSM_NENS4_39AutoVectorizingCopyWithAssumedAlignmentILi128EEEEEEvvEEEEvNT_6ParamsE:
[----:B------:R-:W1:Y:S01]  /*0000*/  LDC R1, c[0x0][0x37c] ;  /* 0x0000df00ff017b82 */ /* 0x000e620000000800 */
[----:B------:R-:W2:Y:S01]  /*0010*/  S2R R65, SR_TID.X ;  /* 0x0000000000417919 */ /* 0x000ea20000002100 */
[----:B------:R-:W3:Y:S01]  /*0020*/  LDCU.64 UR8, c[0x0][0x890] ;  /* 0x00011200ff0877ac */ /* 0x000ee20008000a00 */
[----:B------:R-:W-:Y:S02]  /*0030*/  PRMT R53, RZ, 0x7610, R53 ;  /* 0x00007610ff357816 */ /* 0x000fe40000000035 */
[----:B------:R-:W-:Y:S01]  /*0040*/  ELECT P3, URZ, PT ;  /* 0x0000000000ff782f */ /* 0x000fe20003860000 */
[----:B---3--:R-:W-:-:S04]  /*0050*/  UISETP.NE.U32.AND UP0, UPT, UR8, URZ, UPT ;  /* 0x000000ff0800728c */ /* 0x008fc8000bf05070 */
[----:B------:R-:W-:Y:S01]  /*0060*/  UISETP.NE.AND.EX UP0, UPT, UR9, URZ, UPT, UP0 ;  /* 0x000000ff0900728c */ /* 0x000fe2000bf05300 */
[----:B--2---:R-:W-:-:S05]  /*0070*/  SHF.R.U32.HI R54, RZ, 0x5, R65 ;  /* 0x00000005ff367819 */ /* 0x004fca0000011641 */
[----:B------:R-:W2:Y:S02]  /*0080*/  SHFL.IDX PT, R0, R54, RZ, 0x1f ;  /* 0x00001fff36007589 */ /* 0x000ea400000e0000 */
[----:B--2---:R-:W-:Y:S01]  /*0090*/  R2UR UR17, R0 ;  /* 0x00000000001172ca */ /* 0x004fe200000e0000 */
[----:B-1----:R-:W-:-:S14]  /*00a0*/  BRA.U UP0, `(.L_x_0) ;  /* 0x0000000100307547 */ /* 0x002fdc000b800000 */
[----:B------:R-:W1:Y:S02]  /*00b0*/  LDCU.64 UR4, c[0x0][0x888] ;  /* 0x00011100ff0477ac */ /* 0x000e640008000a00 */
[----:B-1----:R-:W-:-:S04]  /*00c0*/  UISETP.NE.U32.AND UP0, UPT, UR4, URZ, UPT ;  /* 0x000000ff0400728c */ /* 0x002fc8000bf05070 */
[----:B------:R-:W-:-:S09]  /*00d0*/  UISETP.NE.AND.EX UP0, UPT, UR5, URZ, UPT, UP0 ;  /* 0x000000ff0500728c */ /* 0x000fd2000bf05300 */
[----:B------:R-:W-:Y:S05]  /*00e0*/  BRA.U !UP0, `(.L_x_1) ;  /* 0x0000000108147547 */ /* 0x000fea000b800000 */
[----:B------:R-:W1:Y:S01]  /*00f0*/  LDC.64 R2, c[0x0][0x888] ;  /* 0x00022200ff027b82 */ /* 0x000e620000000a00 */
[----:B------:R-:W1:Y:S02]  /*0100*/  LDCU.64 UR4, c[0x0][0x358] ;  /* 0x00006b00ff0477ac */ /* 0x000e640008000a00 */
[----:B-1----:R1:W5:Y:S01]  /*0110*/  LDG.E R27, desc[UR4][R2.64] ;  /* 0x00000004021b7981 */ /* 0x002362000c1e1900 */
[----:B------:R-:W-:Y:S01]  /*0120*/  HFMA2 R53, -RZ, RZ, 0, 5.9604644775390625e-08 ;  /* 0x00000001ff357431 */ /* 0x000fe200000001ff */
[----:B------:R-:W-:Y:S05]  /*0130*/  BRA `(.L_x_0) ;  /* 0x00000000000c7947 */ /* 0x000fea0003800000 */
.L_x_1:
[----:B------:R-:W1:Y:S01]  /*0140*/  LDCU UR4, c[0x0][0x880] ;  /* 0x00011000ff0477ac */ /* 0x000e620008000800 */
[----:B------:R-:W-:Y:S01]  /*0150*/  HFMA2 R53, -RZ, RZ, 0, 5.9604644775390625e-08 ;  /* 0x00000001ff357431 */ /* 0x000fe200000001ff */
[----:B-1----:R-:W-:-:S07]  /*0160*/  MOV R27, UR4 ;  /* 0x00000004001b7c02 */ /* 0x002fce0008000f00 */
.L_x_0:
[----:B------:R-:W2:Y:S02]  /*0170*/  LDCU.64 UR4, c[0x0][0x8b0] ;  /* 0x00011600ff0477ac */ /* 0x000ea40008000a00 */
[----:B--2---:R-:W-:-:S04]  /*0180*/  UISETP.NE.U32.AND UP0, UPT, UR4, URZ, UPT ;  /* 0x000000ff0400728c */ /* 0x004fc8000bf05070 */
[----:B------:R-:W-:-:S09]  /*0190*/  UISETP.NE.AND.EX UP0, UPT, UR5, URZ, UPT, UP0 ;  /* 0x000000ff0500728c */ /* 0x000fd2000bf05300 */
[----:B------:R-:W-:Y:S05]  /*01a0*/  BRA.U UP0, `(.L_x_2) ;  /* 0x0000000100287547 */ /* 0x000fea000b800000 */
[----:B------:R-:W2:Y:S02]  /*01b0*/  LDCU.64 UR4, c[0x0][0x8a8] ;  /* 0x00011500ff0477ac */ /* 0x000ea40008000a00 */
[----:B--2---:R-:W-:-:S04]  /*01c0*/  UISETP.NE.U32.AND UP0, UPT, UR4, URZ, UPT ;  /* 0x000000ff0400728c */ /* 0x004fc8000bf05070 */
[----:B------:R-:W-:-:S09]  /*01d0*/  UISETP.NE.AND.EX UP0, UPT, UR5, URZ, UPT, UP0 ;  /* 0x000000ff0500728c */ /* 0x000fd2000bf05300 */
[----:B------:R-:W-:Y:S05]  /*01e0*/  BRA.U !UP0, `(.L_x_3) ;  /* 0x0000000108107547 */ /* 0x000fea000b800000 */
[----:B------:R-:W2:Y:S01]  /*01f0*/  LDC.64 R24, c[0x0][0x8a8] ;  /* 0x00022a00ff187b82 */ /* 0x000ea20000000a00 */
[----:B------:R-:W2:Y:S02]  /*0200*/  LDCU.64 UR4, c[0x0][0x358] ;  /* 0x00006b00ff0477ac */ /* 0x000ea40008000a00 */
[----:B--2---:R2:W5:Y:S01]  /*0210*/  LDG.E R24, desc[UR4][R24.64] ;  /* 0x0000000418187981 */ /* 0x004562000c1e1900 */
[----:B------:R-:W-:Y:S05]  /*0220*/  BRA `(.L_x_2) ;  /* 0x0000000000087947 */ /* 0x000fea0003800000 */
.L_x_3:
[----:B------:R-:W2:Y:S02]  /*0230*/  LDCU UR4, c[0x0][0x8a0] ;  /* 0x00011400ff0477ac */ /* 0x000ea40008000800 */
[----:B--2---:R-:W-:Y:S02]  /*0240*/  MOV R24, UR4 ;  /* 0x0000000400187c02 */ /* 0x004fe40008000f00 */
.L_x_2:
[----:B------:R-:W-:Y:S01]  /*0250*/  IMAD.U32 R0, RZ, RZ, UR17 ;  /* 0x00000011ff007e24 */ /* 0x000fe2000f8e00ff */
[----:B------:R-:W-:Y:S04]  /*0260*/  BSSY.RECONVERGENT B0, `(.L_x_4) ;  /* 0x000000c000007945 */ /* 0x000fe80003800200 */
[C---:B------:R-:W-:Y:S02]  /*0270*/  ISETP.NE.OR P1, PT, R0.reuse, 0x1, !P3 ;  /* 0x000000010000780c */ /* 0x040fe40005f25670 */
[----:B------:R-:W-:-:S11]  /*0280*/  ISETP.NE.OR P0, PT, R0, 0x3, !P3 ;  /* 0x000000030000780c */ /* 0x000fd60005f05670 */
[----:B------:R-:W-:Y:S05]  /*0290*/  @P1 BRA `(.L_x_5) ;  /* 0x0000000000201947 */ /* 0x000fea0003800000 */
[----:B------:R-:W3:Y:S02]  /*02a0*/  LDCU.64 UR4, c[0x0][0x348] ;  /* 0x00006900ff0477ac */ /* 0x000ee40008000a00 */
[----:B---3--:R-:W-:Y:S02]  /*02b0*/  UIADD3 UR6, UP1, UPT, UR4, 0x80, URZ ;  /* 0x0000008004067890 */ /* 0x008fe4000ff3e0ff */
[----:B------:R-:W-:Y:S02]  /*02c0*/  UIADD3 UR4, UP0, UPT, UR4, 0x180, URZ ;  /* 0x0000018004047890 */ /* 0x000fe4000ff1e0ff */
[----:B------:R-:W-:Y:S02]  /*02d0*/  UIADD3.X UR7, UPT, UPT, URZ, UR5, URZ, UP1, !UPT ;  /* 0x00000005ff077290 */ /* 0x000fe40008ffe4ff */
[----:B------:R-:W-:-:S07]  /*02e0*/  UIADD3.X UR5, UPT, UPT, URZ, UR5, URZ, UP0, !UPT ;  /* 0x00000005ff057290 */ /* 0x000fce00087fe4ff */
[----:B------:R3:W-:Y:S02]  /*02f0*/  UTMACCTL.PF [UR6] ;  /* 0x00000000060079b9 */ /* 0x0007e40008040000 */
[----:B------:R3:W-:Y:S02]  /*0300*/  UTMACCTL.PF [UR4] ;  /* 0x00000000040079b9 */ /* 0x0007e40008040000 */
[----:B---3--:R-:W-:Y:S01]  /*0310*/  NOP ;  /* 0x0000000000007918 */ /* 0x008fe20000000000 */
.L_x_5:
[----:B------:R-:W-:Y:S05]  /*0320*/  BSYNC.RECONVERGENT B0 ;  /* 0x0000000000007941 */ /* 0x000fea0003800200 */
.L_x_4:
[----:B------:R-:W-:Y:S04]  /*0330*/  BSSY.RECONVERGENT B0, `(.L_x_6) ;  /* 0x000000a000007945 */ /* 0x000fe80003800200 */
        /* <DEDUP_REMOVED lines=9> */
.L_x_7:
[----:B------:R-:W-:Y:S05]  /*03d0*/  BSYNC.RECONVERGENT B0 ;  /* 0x0000000000007941 */ /* 0x000fea0003800200 */
.L_x_6:
[----:B------:R-:W3:Y:S01]  /*03e0*/  LDCU.64 UR4, c[0x0][0x888] ;  /* 0x00011100ff0477ac */ /* 0x000ee20008000a00 */
[----:B------:R-:W-:Y:S02]  /*03f0*/  UISETP.EQ.U32.AND UP1, UPT, UR8, URZ, UPT ;  /* 0x000000ff0800728c */ /* 0x000fe4000bf22070 */
[----:B------:R-:W-:Y:S02]  /*0400*/  UPLOP3.LUT UP3, UPT, UPT, UPT, UPT, 0x80, 0x8 ;  /* 0x000000000008789c */ /* 0x000fe40003f6f070 */
[----:B---3--:R-:W-:-:S04]  /*0410*/  UISETP.NE.U32.AND UP0, UPT, UR4, URZ, UPT ;  /* 0x000000ff0400728c */ /* 0x008fc8000bf05070 */
[----:B------:R-:W-:-:S04]  /*0420*/  UISETP.NE.AND.EX UP0, UPT, UR5, URZ, UPT, UP0 ;  /* 0x000000ff0500728c */ /* 0x000fc8000bf05300 */
[----:B------:R-:W-:-:S04]  /*0430*/  UISETP.EQ.OR.EX UP2, UPT, UR9, URZ, !UP0, UP1 ;  /* 0x000000ff0900728c */ /* 0x000fc8000c742710 */
[----:B------:R-:W-:-:S06]  /*0440*/  UP2UR UR4, UPR, URZ, 0x4 ;  /* 0x00000004ff047883 */ /* 0x000fcc0008000000 */
[----:B------:R-:W-:Y:S01]  /*0450*/  MOV R56, UR4 ;  /* 0x0000000400387c02 */ /* 0x000fe20008000f00 */
[----:B------:R-:W-:Y:S06]  /*0460*/  BRA.U !UP2, `(.L_x_8) ;  /* 0x000000010a207547 */ /* 0x000fec000b800000 */
[----:B------:R-:W-:Y:S01]  /*0470*/  UISETP.NE.U32.AND UP1, UPT, UR8, URZ, UPT ;  /* 0x000000ff0800728c */ /* 0x000fe2000bf25070 */
[----:B-----5:R-:W-:Y:S01]  /*0480*/  FSETP.NEU.AND P0, PT, R27, RZ, PT ;  /* 0x000000ff1b00720b */ /* 0x020fe20003f0d000 */
[----:B------:R-:W-:Y:S02]  /*0490*/  USEL UR4, URZ, 0xffffffff, UP0 ;  /* 0xffffffffff047887 */ /* 0x000fe40008000000 */
[----:B------:R-:W-:-:S10]  /*04a0*/  UISETP.NE.AND.EX UP1, UPT, UR9, URZ, UPT, UP1 ;  /* 0x000000ff0900728c */ /* 0x000fd4000bf25310 */
[----:B------:R-:W-:Y:S01]  /*04b0*/  VOTEU.ANY UP0, P0 ;  /* 0x0000000000ff7886 */ /* 0x000fe20000000100 */
[----:B------:R-:W-:-:S04]  /*04c0*/  @!UP1 USEL UR4, URZ, 0xffffffff, UP0 ;  /* 0xffffffffff049887 */ /* 0x000fc80008000000 */
[----:B------:R-:W-:-:S04]  /*04d0*/  ULOP3.LUT UR4, UR4, 0x1, URZ, 0xc0, !UPT ;  /* 0x0000000104047892 */ /* 0x000fc8000f8ec0ff */
[----:B------:R-:W-:-:S11]  /*04e0*/  UISETP.NE.U32.AND UP3, UPT, UR4, 0x1, UPT ;  /* 0x000000010400788c */ /* 0x000fd6000bf65070 */
.L_x_8:
[----:B-1----:R-:W1:Y:S01]  /*04f0*/  SHFL.IDX PT, R2, R54, RZ, 0x1f ;  /* 0x00001fff36027589 */ /* 0x002e6200000e0000 */
[----:B------:R-:W-:-:S04]  /*0500*/  UISETP.NE.AND UP0, UPT, UR17, 0x2, UPT ;  /* 0x000000021100788c */ /* 0x000fc8000bf05270 */
[----:B------:R-:W-:Y:S01]  /*0510*/  USEL UR40, URZ, 0x1, UP0 ;  /* 0x00000001ff287887 */ /* 0x000fe20008000000 */
[----:B-1----:R-:W-:-:S13]  /*0520*/  ISETP.NE.AND P0, PT, R2, RZ, PT ;  /* 0x000000ff0200720c */ /* 0x002fda0003f05270 */
[----:B------:R-:W-:Y:S05]  /*0530*/  @P0 BRA `(.L_x_9) ;  /* 0x0000000000500947 */ /* 0x000fea0003800000 */
[----:B------:R-:W1:Y:S01]  /*0540*/  S2UR UR4, SR_CgaCtaId ;  /* 0x00000000000479c3 */ /* 0x000e620000008800 */
[----:B------:R-:W-:Y:S01]  /*0550*/  UMOV UR5, 0x400 ;  /* 0x0000040000057882 */ /* 0x000fe20000000000 */
[----:B------:R-:W-:Y:S01]  /*0560*/  UMOV UR8, 0x1 ;  /* 0x0000000100087882 */ /* 0x000fe20000000000 */
[----:B------:R-:W-:Y:S01]  /*0570*/  UMOV UR6, 0x2 ;  /* 0x0000000200067882 */ /* 0x000fe20000000000 */
[----:B------:R-:W-:-:S04]  /*0580*/  UIADD3 UR8, UPT, UPT, -UR8, 0x100000, URZ ;  /* 0x0010000008087890 */ /* 0x000fc8000fffe1ff */
[----:B------:R-:W-:Y:S02]  /*0590*/  USHF.L.U32 UR9, UR8, 0xb, URZ ;  /* 0x0000000b08097899 */ /* 0x000fe400080006ff */
[----:B------:R-:W-:Y:S02]  /*05a0*/  USHF.L.U32 UR8, UR8, 0x1, URZ ;  /* 0x0000000108087899 */ /* 0x000fe400080006ff */
[----:B------:R-:W-:-:S04]  /*05b0*/  UIADD3 UR6, UPT, UPT, -UR6, 0x100000, URZ ;  /* 0x0010000006067890 */ /* 0x000fc8000fffe1ff */
[----:B------:R-:W-:Y:S02]  /*05c0*/  USHF.L.U32 UR7, UR6, 0xb, URZ ;  /* 0x0000000b06077899 */ /* 0x000fe400080006ff */
[----:B------:R-:W-:Y:S01]  /*05d0*/  USHF.L.U32 UR6, UR6, 0x1, URZ ;  /* 0x0000000106067899 */ /* 0x000fe200080006ff */
[----:B------:R-:W-:Y:S01]  /*05e0*/  ELECT P0, URZ, PT ;  /* 0x0000000000ff782f */ /* 0x000fe20003800000 */
[----:B-1----:R-:W-:Y:S01]  /*05f0*/  ULEA UR4, UR4, UR5, 0x18 ;  /* 0x0000000504047291 */ /* 0x002fe2000f8ec0ff */
[----:B------:R-:W1:Y:S11]  /*0600*/  FENCE.VIEW.ASYNC.S ;  /* 0x00000000000073c6 */ /* 0x000e760000000000 */
[----:B-1----:R1:W3:Y:S01]  /*0610*/  SYNCS.EXCH.64 URZ, [UR4], UR8 ;  /* 0x0000000804ff75b2 */ /* 0x0022e20008000100 */
[----:B------:R1:W4:Y:S01]  /*0620*/  SYNCS.EXCH.64 URZ, [UR4+0x18], UR6 ;  /* 0x0000180604ff75b2 */ /* 0x0003220008000100 */
[----:B------:R1:W1:Y:S01]  /*0630*/  SYNCS.EXCH.64 URZ, [UR4+0x8], UR8 ;  /* 0x0000080804ff75b2 */ /* 0x0002620008000100 */
[----:B------:R1:W1:Y:S01]  /*0640*/  SYNCS.EXCH.64 URZ, [UR4+0x20], UR6 ;  /* 0x0000200604ff75b2 */ /* 0x0002620008000100 */
[----:B------:R1:W1:Y:S01]  /*0650*/  SYNCS.EXCH.64 URZ, [UR4+0x10], UR8 ;  /* 0x0000100804ff75b2 */ /* 0x0002620008000100 */
[----:B------:R1:W1:Y:S01]  /*0660*/  SYNCS.EXCH.64 URZ, [UR4+0x28], UR6 ;  /* 0x0000280604ff75b2 */ /* 0x0002620008000100 */
[----:B------:R-:W-:Y:S01]  /*0670*/  NOP ;  /* 0x0000000000007918 */ /* 0x000fe20000000000 */
.L_x_9:
[----:B------:R-:W2:Y:S01]  /*0680*/  SHFL.IDX PT, R2, R54, RZ, 0x1f ;  /* 0x00001fff36027589 */ /* 0x000ea200000e0000 */
[----:B------:R-:W-:Y:S01]  /*0690*/  NOP ;  /* 0x0000000000007918 */ /* 0x000fe20000000000 */
[----:B--2---:R-:W-:-:S13]  /*06a0*/  ISETP.NE.AND P0, PT, R2, 0x1, PT ;  /* 0x000000010200780c */ /* 0x004fda0003f05270 */
[----:B------:R-:W-:Y:S05]  /*06b0*/  @P0 BRA `(.L_x_10) ;  /* 0x0000000000580947 */ /* 0x000fea0003800000 */
[----:B-1----:R-:W1:Y:S01]  /*06c0*/  S2UR UR4, SR_CgaCtaId ;  /* 0x00000000000479c3 */ /* 0x002e620000008800 */
        /* <DEDUP_REMOVED lines=12> */
[----:B-1----:R2:W1:Y:S01]  /*0790*/  SYNCS.EXCH.64 URZ, [UR4+0x30], UR8 ;  /* 0x0000300804ff75b2 */ /* 0x0024620008000100 */
[----:B------:R2:W1:Y:S01]  /*07a0*/  SYNCS.EXCH.64 URZ, [UR4+0x50], UR6 ;  /* 0x0000500604ff75b2 */ /* 0x0004620008000100 */
[----:B------:R2:W1:Y:S01]  /*07b0*/  SYNCS.EXCH.64 URZ, [UR4+0x38], UR8 ;  /* 0x0000380804ff75b2 */ /* 0x0004620008000100 */
[----:B------:R2:W1:Y:S01]  /*07c0*/  SYNCS.EXCH.64 URZ, [UR4+0x58], UR6 ;  /* 0x0000580604ff75b2 */ /* 0x0004620008000100 */
[----:B------:R2:W1:Y:S01]  /*07d0*/  SYNCS.EXCH.64 URZ, [UR4+0x40], UR8 ;  /* 0x0000400804ff75b2 */ /* 0x0004620008000100 */
[----:B------:R2:W1:Y:S01]  /*07e0*/  SYNCS.EXCH.64 URZ, [UR4+0x60], UR6 ;  /* 0x0000600604ff75b2 */ /* 0x0004620008000100 */
[----:B------:R2:W1:Y:S01]  /*07f0*/  SYNCS.EXCH.64 URZ, [UR4+0x48], UR8 ;  /* 0x0000480804ff75b2 */ /* 0x0004620008000100 */
[----:B------:R2:W1:Y:S02]  /*0800*/  SYNCS.EXCH.64 URZ, [UR4+0x68], UR6 ;  /* 0x0000680604ff75b2 */ /* 0x0004640008000100 */
[----:B--2---:R-:W-:Y:S01]  /*0810*/  NOP ;  /* 0x0000000000007918 */ /* 0x004fe20000000000 */
.L_x_10:
[----:B------:R-:W2:Y:S01]  /*0820*/  SHFL.IDX PT, R2, R54, RZ, 0x1f ;  /* 0x00001fff36027589 */ /* 0x000ea200000e0000 */
[----:B------:R-:W-:Y:S01]  /*0830*/  NOP ;  /* 0x0000000000007918 */ /* 0x000fe20000000000 */
[----:B--2---:R-:W-:-:S13]  /*0840*/  ISETP.NE.AND P0, PT, R2, 0x3, PT ;  /* 0x000000030200780c */ /* 0x004fda0003f05270 */
[----:B------:R-:W-:Y:S05]  /*0850*/  @P0 BRA `(.L_x_11) ;  /* 0x0000000000300947 */ /* 0x000fea0003800000 */
[----:B-1----:R-:W1:Y:S01]  /*0860*/  S2UR UR6, SR_CgaCtaId ;  /* 0x00000000000679c3 */ /* 0x002e620000008800 */
[----:B------:R-:W-:Y:S01]  /*0870*/  UMOV UR4, 0x400 ;  /* 0x0000040000047882 */ /* 0x000fe20000000000 */
[----:B------:R-:W-:Y:S01]  /*0880*/  UMOV UR5, 0x20 ;  /* 0x0000002000057882 */ /* 0x000fe20000000000 */
[----:B------:R-:W-:Y:S01]  /*0890*/  ELECT P0, URZ, PT ;  /* 0x0000000000ff782f */ /* 0x000fe20003800000 */
[----:B-1----:R-:W-:Y:S02]  /*08a0*/  ULEA UR6, UR6, UR4, 0x18 ;  /* 0x0000000406067291 */ /* 0x002fe4000f8ec0ff */
[----:B------:R-:W-:-:S04]  /*08b0*/  UIADD3 UR4, UPT, UPT, -UR5, 0x100000, URZ ;  /* 0x0010000005047890 */ /* 0x000fc8000fffe1ff */
[----:B------:R-:W-:Y:S02]  /*08c0*/  USHF.L.U32 UR5, UR4, 0xb, URZ ;  /* 0x0000000b04057899 */ /* 0x000fe400080006ff */
[----:B------:R-:W-:Y:S01]  /*08d0*/  USHF.L.U32 UR4, UR4, 0x1, URZ ;  /* 0x0000000104047899 */ /* 0x000fe200080006ff */
[----:B------:R-:W1:Y:S11]  /*08e0*/  FENCE.VIEW.ASYNC.S ;  /* 0x00000000000073c6 */ /* 0x000e760000000000 */
[----:B-1----:R2:W1:Y:S01]  /*08f0*/  SYNCS.EXCH.64 URZ, [UR6+0x70], UR4 ;  /* 0x0000700406ff75b2 */ /* 0x0024620008000100 */
[----:B------:R2:W1:Y:S02]  /*0900*/  SYNCS.EXCH.64 URZ, [UR6+0x78], UR4 ;  /* 0x0000780406ff75b2 */ /* 0x0004640008000100 */
[----:B--2---:R-:W-:Y:S01]  /*0910*/  NOP ;  /* 0x0000000000007918 */ /* 0x004fe20000000000 */
.L_x_11:
[----:B------:R-:W2:Y:S01]  /*0920*/  SHFL.IDX PT, R2, R54, RZ, 0x1f ;  /* 0x00001fff36027589 */ /* 0x000ea200000e0000 */
[----:B------:R-:W-:Y:S01]  /*0930*/  NOP ;  /* 0x0000000000007918 */ /* 0x000fe20000000000 */
[----:B--2---:R-:W-:-:S13]  /*0940*/  ISETP.NE.AND P0, PT, R2, 0x4, PT ;  /* 0x000000040200780c */ /* 0x004fda0003f05270 */
[----:B------:R-:W-:Y:S05]  /*0950*/  @P0 BRA `(.L_x_12) ;  /* 0x00000000004c0947 */ /* 0x000fea0003800000 */
[----:B-1----:R-:W1:Y:S01]  /*0960*/  S2UR UR6, SR_CgaCtaId ;  /* 0x00000000000679c3 */ /* 0x002e620000008800 */
[----:B------:R-:W-:Y:S01]  /*0970*/  UMOV UR4, 0x1e0 ;  /* 0x000001e000047882 */ /* 0x000fe20000000000 */
[----:B------:R-:W-:Y:S01]  /*0980*/  UMOV UR5, 0x400 ;  /* 0x0000040000057882 */ /* 0x000fe20000000000 */
[----:B------:R-:W-:Y:S01]  /*0990*/  USEL UR4, UR4, 0x1a0, UP3 ;  /* 0x000001a004047887 */ /* 0x000fe20009800000 */
[----:B------:R-:W-:Y:S01]  /*09a0*/  UMOV UR8, 0x1 ;  /* 0x0000000100087882 */ /* 0x000fe20000000000 */
[----:B------:R-:W-:Y:S01]  /*09b0*/  ELECT P0, URZ, PT ;  /* 0x0000000000ff782f */ /* 0x000fe20003800000 */
[----:B------:R-:W-:-:S04]  /*09c0*/  UIADD3 UR8, UPT, UPT, -UR8, 0x100000, URZ ;  /* 0x0010000008087890 */ /* 0x000fc8000fffe1ff */
[----:B------:R-:W-:Y:S02]  /*09d0*/  USHF.L.U32 UR9, UR8, 0xb, URZ ;  /* 0x0000000b08097899 */ /* 0x000fe400080006ff */
[----:B------:R-:W-:Y:S02]  /*09e0*/  USHF.L.U32 UR8, UR8, 0x1, URZ ;  /* 0x0000000108087899 */ /* 0x000fe400080006ff */
[----:B-1----:R-:W-:Y:S02]  /*09f0*/  ULEA UR6, UR6, UR5, 0x18 ;  /* 0x0000000506067291 */ /* 0x002fe4000f8ec0ff */
[----:B------:R-:W-:-:S04]  /*0a00*/  UIADD3 UR4, UPT, UPT, -UR4, 0x100000, URZ ;  /* 0x0010000004047890 */ /* 0x000fc8000fffe1ff */
[----:B------:R-:W-:Y:S02]  /*0a10*/  USHF.L.U32 UR5, UR4, 0xb, URZ ;  /* 0x0000000b04057899 */ /* 0x000fe400080006ff */
[----:B------:R-:W-:Y:S01]  /*0a20*/  USHF.L.U32 UR4, UR4, 0x1, URZ ;  /* 0x0000000104047899 */ /* 0x000fe200080006ff */
[----:B------:R-:W1:Y:S03]  /*0a30*/  FENCE.VIEW.ASYNC.S ;  /* 0x00000000000073c6 */ /* 0x000e660000000000 */
[----:B-1----:R2:W1:Y:S08]  /*0a40*/  SYNCS.EXCH.64 URZ, [UR6+0x80], UR8 ;  /* 0x0000800806ff75b2 */ /* 0x0024700008000100 */
[----:B------:R2:W1:Y:S01]  /*0a50*/  SYNCS.EXCH.64 URZ, [UR6+0x90], UR4 ;  /* 0x0000900406ff75b2 */ /* 0x0004620008000100 */
[----:B------:R2:W1:Y:S01]  /*0a60*/  SYNCS.EXCH.64 URZ, [UR6+0x88], UR8 ;  /* 0x0000880806ff75b2 */ /* 0x0004620008000100 */
[----:B------:R2:W1:Y:S02]  /*0a70*/  SYNCS.EXCH.64 URZ, [UR6+0x98], UR4 ;  /* 0x0000980406ff75b2 */ /* 0x0004640008000100 */
[----:B--2---:R-:W-:Y:S01]  /*0a80*/  NOP ;  /* 0x0000000000007918 */ /* 0x004fe20000000000 */
.L_x_12:
        /* <DEDUP_REMOVED lines=26> */
.L_x_13:
[----:B------:R-:W2:Y:S01]  /*0c30*/  SHFL.IDX PT, R2, R54, RZ, 0x1f ;  /* 0x00001fff36027589 */ /* 0x000ea200000e0000 */
[----:B------:R-:W1:Y:S01]  /*0c40*/  S2UR UR47, SR_CgaCtaId ;  /* 0x00000000002f79c3 */ /* 0x000e620000008800 */
[----:B------:R-:W-:Y:S01]  /*0c50*/  NOP ;  /* 0x0000000000007918 */ /* 0x000fe20000000000 */
[----:B--2---:R-:W-:-:S13]  /*0c60*/  ISETP.NE.AND P0, PT, R2, 0x3, PT ;  /* 0x000000030200780c */ /* 0x004fda0003f05270 */
[----:B-1----:R-:W-:Y:S05]  /*0c70*/  @P0 BRA `(.L_x_14) ;  /* 0x0000000000340947 */ /* 0x002fea0003800000 */
[----:B------:R-:W-:Y:S01]  /*0c80*/  UMOV UR4, 0x400 ;  /* 0x0000040000047882 */ /* 0x000fe20000000000 */
[----:B------:R-:W-:Y:S01]  /*0c90*/  UMOV UR6, 0x20 ;  /* 0x0000002000067882 */ /* 0x000fe20000000000 */
[----:B------:R-:W-:Y:S02]  /*0ca0*/  ULEA UR4, UR47, UR4, 0x18 ;  /* 0x000000042f047291 */ /* 0x000fe4000f8ec0ff */
[----:B------:R-:W-:-:S04]  /*0cb0*/  UIADD3 UR6, UPT, UPT, -UR6, 0x100000, URZ ;  /* 0x0010000006067890 */ /* 0x000fc8000fffe1ff */
[----:B------:R-:W-:Y:S02]  /*0cc0*/  USHF.L.U32 UR7, UR6, 0xb, URZ ;  /* 0x0000000b06077899 */ /* 0x000fe400080006ff */
[----:B------:R-:W-:Y:S01]  /*0cd0*/  USHF.L.U32 UR6, UR6, 0x1, URZ ;  /* 0x0000000106067899 */ /* 0x000fe200080006ff */
[----:B------:R-:W-:Y:S01]  /*0ce0*/  ELECT P0, URZ, PT ;  /* 0x0000000000ff782f */ /* 0x000fe20003800000 */
[----:B------:R-:W1:Y:S10]  /*0cf0*/  FENCE.VIEW.ASYNC.S ;  /* 0x00000000000073c6 */ /* 0x000e740000000000 */
[----:B-1----:R1:W2:Y:S01]  /*0d00*/  SYNCS.EXCH.64 URZ, [UR4+0xe0], UR6 ;  /* 0x0000e00604ff75b2 */ /* 0x0022a20008000100 */
[----:B------:R1:W1:Y:S01]  /*0d10*/  SYNCS.EXCH.64 URZ, [UR4+0xf0], UR6 ;  /* 0x0000f00604ff75b2 */ /* 0x0002620008000100 */
[----:B------:R1:W1:Y:S01]  /*0d20*/  SYNCS.EXCH.64 URZ, [UR4+0xe8], UR6 ;  /* 0x0000e80604ff75b2 */ /* 0x0002620008000100 */
[----:B------:R1:W1:Y:S01]  /*0d30*/  SYNCS.EXCH.64 URZ, [UR4+0xf8], UR6 ;  /* 0x0000f80604ff75b2 */ /* 0x0002620008000100 */
[----:B------:R-:W-:Y:S01]  /*0d40*/  NOP ;  /* 0x0000000000007918 */ /* 0x000fe20000000000 */
.L_x_14:
[----:B-1----:R-:W1:Y:S01]  /*0d50*/  LDCU UR4, c[0x0][0x36c] ;  /* 0x00006d80ff0477ac */ /* 0x002e620008000800 */
[----:B------:R-:W-:Y:S01]  /*0d60*/  ISETP.NE.OR P3, PT, R0, 0x2, !P3 ;  /* 0x000000020000780c */ /* 0x000fe20005f65670 */
[----:B------:R-:W-:Y:S01]  /*0d70*/  NOP ;  /* 0x0000000000007918 */ /* 0x000fe20000000000 */
[----:B------:R-:W-:Y:S01]  /*0d80*/  LOP3.LUT R0, R65, 0x1f, RZ, 0xc0, !PT ;  /* 0x0000001f41007812 */ /* 0x000fe200078ec0ff */
[----:B------:R-:W-:Y:S02]  /*0d90*/  UISETP.NE.AND UP4, UPT, UR17, URZ, UPT ;  /* 0x000000ff1100728c */ /* 0x000fe4000bf85270 */
[----:B-1----:R-:W-:-:S09]  /*0da0*/  UISETP.EQ.U32.AND UP5, UPT, UR4, 0x1, UPT ;  /* 0x000000010400788c */ /* 0x002fd2000bfa2070 */
[----:B------:R-:W-:Y:S05]  /*0db0*/  BRA.U !UP5, `(.L_x_15) ;  /* 0x000000010d087547 */ /* 0x000fea000b800000 */
[----:B--234-:R-:W-:Y:S01]  /*0dc0*/  UCGABAR_ARV ;  /* 0x00000000000079c7 */ /* 0x01cfe20008000000 */
[----:B------:R-:W-:Y:S05]  /*0dd0*/  BRA `(.L_x_16) ;  /* 0x0000000000047947 */ /* 0x000fea0003800000 */
.L_x_15:
[----:B--234-:R-:W-:Y:S01]  /*0de0*/  NOP ;  /* 0x0000000000007918 */ /* 0x01cfe20000000000 */
.L_x_16:
[----:B------:R-:W1:Y:S01]  /*0df0*/  S2UR UR7, SR_CTAID.X ;  /* 0x00000000000779c3 */ /* 0x000e620000002500 */
[----:B------:R-:W-:-:S05]  /*0e00*/  CS2R.32 R55, SR_CgaSize ;  /* 0x0000000000377805 */ /* 0x000fca0000008a00 */
[----:B------:R-:W-:-:S05]  /*0e10*/  IMAD R55, R55, -0xa0, RZ ;  /* 0xffffff6037377824 */ /* 0x000fca00078e02ff */
[----:B------:R-:W-:-:S14]  /*0e20*/  R2UR UR5, R55 ;  /* 0x00000000370572ca */ /* 0x000fdc00000e0000 */
[----:B------:R-:W2:Y:S01]  /*0e30*/  LDCU UR5, c[0x0][UR5+0x2b0] ;  /* 0x00005600050577ac */ /* 0x000ea20008000800 */
[----:B------:R-:W-:-:S05]  /*0e40*/  CS2R.32 R55, SR_CgaSize ;  /* 0x0000000000377805 */ /* 0x000fca0000008a00 */
[----:B------:R-:W-:-:S05]  /*0e50*/  IMAD R55, R55, -0xa0, RZ ;  /* 0xffffff6037377824 */ /* 0x000fca00078e02ff */
[----:B------:R-:W-:-:S14]  /*0e60*/  R2UR UR4, R55 ;  /* 0x00000000370472ca */ /* 0x000fdc00000e0000 */
[----:B------:R-:W3:Y:S01]  /*0e70*/  LDCU UR4, c[0x0][UR4+0x2b4] ;  /* 0x00005680040477ac */ /* 0x000ee20008000800 */
[----:B------:R-:W4:Y:S01]  /*0e80*/  S2UR UR8, SR_CTAID.Y ;  /* 0x00000000000879c3 */ /* 0x000f220000002600 */
[----:B------:R-:W-:-:S05]  /*0e90*/  CS2R.32 R55, SR_CgaSize ;  /* 0x0000000000377805 */ /* 0x000fca0000008a00 */
[----:B------:R-:W-:-:S05]  /*0ea0*/  IMAD R55, R55, -0xa0, RZ ;  /* 0xffffff6037377824 */ /* 0x000fca00078e02ff */
[----:B------:R-:W-:-:S14]  /*0eb0*/  R2UR UR9, R55 ;  /* 0x00000000370972ca */ /* 0x000fdc00000e0000 */
[----:B------:R-:W3:Y:S01]  /*0ec0*/  LDCU UR9, c[0x0][UR9+0x2a0] ;  /* 0x00005400090977ac */ /* 0x000ee20008000800 */
[----:B------:R-:W3:Y:S01]  /*0ed0*/  LDCU UR21, c[0x0][0xb24] ;  /* 0x00016480ff1577ac */ /* 0x000ee20008000800 */
[----:B------:R-:W1:Y:S01]  /*0ee0*/  S2UR UR36, SR_CTAID.Z ;  /* 0x00000000002479c3 */ /* 0x000e620000002700 */
[----:B------:R-:W-:-:S05]  /*0ef0*/  CS2R.32 R55, SR_CgaSize ;  /* 0x0000000000377805 */ /* 0x000fca0000008a00 */
[----:B------:R-:W-:-:S05]  /*0f00*/  IMAD R55, R55, -0xa0, RZ ;  /* 0xffffff6037377824 */ /* 0x000fca00078e02ff */
[----:B------:R-:W-:-:S14]  /*0f10*/  R2UR UR63, R55 ;  /* 0x00000000373f72ca */ /* 0x000fdc00000e0000 */
[----:B------:R-:W3:Y:S01]  /*0f20*/  LDCU UR63, c[0x0][UR63+0x2a4] ;  /* 0x000054803f3f77ac */ /* 0x000ee20008000800 */
[----:B------:R-:W3:Y:S01]  /*0f30*/  LDCU UR42, c[0x0][0xb24] ;  /* 0x00016480ff2a77ac */ /* 0x000ee20008000800 */
[----:B-1----:R-:W-:Y:S01]  /*0f40*/  I2FP.F32.U32 R3, UR7 ;  /* 0x0000000700037c45 */ /* 0x002fe20008201000 */
[----:B------:R-:W1:Y:S04]  /*0f50*/  LDCU UR28, c[0x0][0xb30] ;  /* 0x00016600ff1c77ac */ /* 0x000e680008000800 */
[----:B--2---:R-:W-:Y:S01]  /*0f60*/  FMUL R3, R3, UR5 ;  /* 0x0000000503037c20 */ /* 0x004fe20008400000 */
[----:B------:R-:W-:Y:S01]  /*0f70*/  USHF.L.U32 UR26, UR47, 0xa, URZ ;  /* 0x0000000a2f1a7899 */ /* 0x000fe200080006ff */
[----:B----4-:R-:W-:Y:S01]  /*0f80*/  I2FP.F32.U32 R2, UR8 ;  /* 0x0000000800027c45 */ /* 0x010fe20008201000 */
[----:B---3--:R-:W-:-:S03]  /*0f90*/  UISETP.GE.AND UP2, UPT, UR21, 0x1, UPT ;  /* 0x000000011500788c */ /* 0x008fc6000bf46270 */
[----:B------:R-:W2:Y:S01]  /*0fa0*/  F2I.U32.TRUNC.NTZ R3, R3 ;  /* 0x0000000300037305 */ /* 0x000ea2000020f000 */
[----:B------:R-:W-:Y:S01]  /*0fb0*/  UMOV UR16, UR7 ;  /* 0x0000000700107c82 */ /* 0x000fe20008000000 */
[----:B------:R-:W-:Y:S01]  /*0fc0*/  FMUL R2, R2, UR4 ;  /* 0x0000000402027c20 */ /* 0x000fe20008400000 */
[----:B------:R-:W-:-:S05]  /*0fd0*/  UMOV UR20, UR8 ;  /* 0x0000000800147c82 */ /* 0x000fca0008000000 */
[----:B------:R-:W3:Y:S01]  /*0fe0*/  F2I.U32.TRUNC.NTZ R2, R2 ;  /* 0x0000000200027305 */ /* 0x000ee2000020f000 */
[----:B--2---:R-:W-:Y:S02]  /*0ff0*/  R2UR UR4, R3 ;  /* 0x00000000030472ca */ /* 0x004fe400000e0000 */
[----:B---3--:R-:W-:Y:S02]  /*1000*/  R2UR UR6, R2 ;  /* 0x00000000020672ca */ /* 0x008fe400000e0000 */
[----:B------:R-:W-:-:S09]  /*1010*/  PRMT R2, RZ, 0x7610, R2 ;  /* 0x00007610ff027816 */ /* 0x000fd20000000002 */
[----:B------:R-:W-:-:S04]  /*1020*/  UIADD3 UR5, UPT, UPT, -UR4, URZ, URZ ;  /* 0x000000ff04057290 */ /* 0x000fc8000fffe1ff */
[----:B------:R-:W-:Y:S02]  /*1030*/  UIMAD UR5, UR9, UR5, UR7 ;  /* 0x00000005090572a4 */ /* 0x000fe4000f8e0207 */
[----:B------:R-:W-:-:S04]  /*1040*/  UIADD3 UR4, UPT, UPT, -UR6, URZ, URZ ;  /* 0x000000ff06047290 */ /* 0x000fc8000fffe1ff */
[----:B------:R-:W-:Y:S01]  /*1050*/  IMAD.U32 R55, RZ, RZ, UR5 ;  /* 0x00000005ff377e24 */ /* 0x000fe2000f8e00ff */
[----:B------:R-:W-:Y:S01]  /*1060*/  UIMAD UR63, UR63, UR4, UR8 ;  /* 0x000000043f3f72a4 */ /* 0x000fe2000f8e0208 */
[----:B-1----:R-:W-:Y:S11]  /*1070*/  BRA.U UP4, `(.L_x_17) ;  /* 0x0000000104287547 */ /* 0x002ff6000b800000 */
[----:B------:R-:W-:Y:S01]  /*1080*/  R2UR UR4, R55 ;  /* 0x00000000370472ca */ /* 0x000fe200000e0000 */
[----:B------:R-:W-:Y:S02]  /*1090*/  UISETP.NE.AND UP0, UPT, UR63, URZ, UPT ;  /* 0x000000ff3f00728c */ /* 0x000fe4000bf05270 */
[----:B------:R-:W-:-:S10]  /*10a0*/  UISETP.NE.AND UP1, UPT, UR63, 0x1, UPT ;  /* 0x000000013f00788c */ /* 0x000fd4000bf25270 */
[----:B------:R-:W-:-:S04]  /*10b0*/  UISETP.EQ.OR UP0, UPT, UR4, URZ, !UP0 ;  /* 0x000000ff0400728c */ /* 0x000fc8000c702670 */
[----:B------:R-:W-:Y:S02]  /*10c0*/  USEL UR5, URZ, 0x1, !UP0 ;  /* 0x00000001ff057887 */ /* 0x000fe4000c000000 */
[----:B------:R-:W-:Y:S02]  /*10d0*/  UISETP.NE.AND UP0, UPT, UR4, URZ, UPT ;  /* 0x000000ff0400728c */ /* 0x000fe4000bf05270 */
[----:B------:R-:W-:-:S04]  /*10e0*/  USEL UR4, URZ, 0x2, UP1 ;  /* 0x00000002ff047887 */ /* 0x000fc80008800000 */
[----:B------:R-:W-:-:S04]  /*10f0*/  USEL UR4, UR4, 0x2, UP0 ;  /* 0x0000000204047887 */ /* 0x000fc80008000000 */
[----:B------:R-:W-:-:S06]  /*1100*/  UIADD3 UR4, UPT, UPT, UR5, UR4, URZ ;  /* 0x0000000405047290 */ /* 0x000fcc000fffe0ff */
[----:B------:R-:W-:Y:S02]  /*1110*/  MOV R2, UR4 ;  /* 0x0000000400027c02 */ /* 0x000fe40008000f00 */
.L_x_17:
[----:B------:R-:W-:Y:S05]  /*1120*/  BRA.U !UP2, `(.L_x_18) ;  /* 0x000000010ad47547 */ /* 0x000fea000b800000 */
[----:B------:R-:W1:Y:S01]  /*1130*/  LDCU.128 UR12, c[0x0][0xb10] ;  /* 0x00016200ff0c77ac */ /* 0x000e620008000c00 */
[----:B------:R-:W2:Y:S01]  /*1140*/  LDCU UR6, c[0x0][0x370] ;  /* 0x00006e00ff0677ac */ /* 0x000ea20008000800 */
[----:B------:R-:W3:Y:S01]  /*1150*/  LDCU UR5, c[0x0][0x374] ;  /* 0x00006e80ff0577ac */ /* 0x000ee20008000800 */
[----:B------:R-:W4:Y:S01]  /*1160*/  LDCU UR27, c[0x0][0xb0c] ;  /* 0x00016180ff1b77ac */ /* 0x000f220008000800 */
[----:B------:R-:W4:Y:S01]  /*1170*/  LDCU UR4, c[0x0][0xb20] ;  /* 0x00016400ff0477ac */ /* 0x000f220008000800 */
[----:B------:R-:W4:Y:S01]  /*1180*/  LDCU.64 UR8, c[0x0][0xb28] ;  /* 0x00016500ff0877ac */ /* 0x000f220008000a00 */
[----:B-1----:R-:W-:Y:S02]  /*1190*/  UISETP.NE.AND UP0, UPT, UR14, 0x1, UPT ;  /* 0x000000010e00788c */ /* 0x002fe4000bf05270 */
[----:B---3--:R-:W-:Y:S02]  /*11a0*/  UIMAD.WIDE.U32 UR10, UR5, UR15, URZ ;  /* 0x0000000f050a72a5 */ /* 0x008fe4000f8e00ff */
[----:B--2---:R-:W-:-:S02]  /*11b0*/  UIMAD.WIDE.U32 UR22, UR6, UR12, URZ ;  /* 0x0000000c061672a5 */ /* 0x004fc4000f8e00ff */
[----:B----4-:R-:W-:Y:S02]  /*11c0*/  UISETP.NE.AND UP1, UPT, UR27, 0x1, UPT ;  /* 0x000000011b00788c */ /* 0x010fe4000bf25270 */
[----:B------:R-:W-:Y:S01]  /*11d0*/  UISETP.NE.AND UP2, UPT, UR21, 0x1, UPT ;  /* 0x000000011500788c */ /* 0x000fe2000bf45270 */
[----:B------:R-:W-:Y:S02]  /*11e0*/  UMOV UR10, UR11 ;  /* 0x0000000b000a7c82 */ /* 0x000fe40008000000 */
[----:B------:R-:W-:Y:S01]  /*11f0*/  UMOV UR22, UR23 ;  /* 0x0000001700167c82 */ /* 0x000fe20008000000 */
[----:B------:R-:W-:Y:S02]  /*1200*/  @UP0 USHF.R.U32.HI UR5, URZ, UR4, UR10 ;  /* 0x00000004ff050299 */ /* 0x000fe4000801160a */
[----:B------:R-:W-:Y:S02]  /*1210*/  UIMAD.WIDE.U32 UR24, UR20, UR15, URZ ;  /* 0x0000000f141872a5 */ /* 0x000fe4000f8e00ff */
[----:B------:R-:W-:-:S02]  /*1220*/  UIMAD.WIDE.U32 UR10, UR5, UR8, URZ ;  /* 0x00000008050a72a5 */ /* 0x000fc4000f8e00ff */
[----:B------:R-:W-:Y:S02]  /*1230*/  @UP1 USHF.R.U32.HI UR6, URZ, UR13, UR22 ;  /* 0x0000000dff061299 */ /* 0x000fe40008011616 */
[----:B------:R-:W-:Y:S02]  /*1240*/  UIMAD.WIDE.U32 UR18, UR16, UR12, URZ ;  /* 0x0000000c101272a5 */ /* 0x000fe4000f8e00ff */
[----:B------:R-:W-:Y:S01]  /*1250*/  UIMAD.WIDE.U32 UR22, UR6, UR8, URZ ;  /* 0x00000008061672a5 */ /* 0x000fe2000f8e00ff */
[----:B------:R-:W-:Y:S01]  /*1260*/  UMOV UR24, UR25 ;  /* 0x0000001900187c82 */ /* 0x000fe20008000000 */
[----:B------:R-:W-:Y:S01]  /*1270*/  UMOV UR10, UR11 ;  /* 0x0000000b000a7c82 */ /* 0x000fe20008000000 */
[----:B------:R-:W-:Y:S02]  /*1280*/  USHF.R.U32.HI UR24, URZ, UR4, UR24 ;  /* 0x00000004ff187299 */ /* 0x000fe40008011618 */
[----:B------:R-:W-:Y:S02]  /*1290*/  @UP2 USHF.R.U32.HI UR5, URZ, UR9, UR10 ;  /* 0x00000009ff052299 */ /* 0x000fe4000801160a */
[----:B------:R-:W-:Y:S01]  /*12a0*/  UMOV UR7, UR23 ;  /* 0x0000001700077c82 */ /* 0x000fe20008000000 */
[----:B------:R-:W-:Y:S01]  /*12b0*/  UMOV UR18, UR19 ;  /* 0x0000001300127c82 */ /* 0x000fe20008000000 */
[----:B------:R-:W-:-:S02]  /*12c0*/  @UP2 USHF.R.U32.HI UR6, URZ, UR9, UR7 ;  /* 0x00000009ff062299 */ /* 0x000fc40008011607 */
[----:B------:R-:W-:Y:S02]  /*12d0*/  USHF.R.U32.HI UR13, URZ, UR13, UR18 ;  /* 0x0000000dff0d7299 */ /* 0x000fe40008011612 */
[----:B------:R-:W-:Y:S02]  /*12e0*/  USEL UR4, UR20, UR24, !UP0 ;  /* 0x0000001814047287 */ /* 0x000fe4000c000000 */
[----:B------:R-:W-:Y:S02]  /*12f0*/  UIMAD UR7, UR5, UR21, URZ ;  /* 0x00000015050772a4 */ /* 0x000fe4000f8e02ff */
[----:B------:R-:W-:Y:S02]  /*1300*/  USEL UR5, UR16, UR13, !UP1 ;  /* 0x0000000d10057287 */ /* 0x000fe4000c800000 */
[----:B------:R-:W-:Y:S02]  /*1310*/  UIMAD UR12, UR6, UR21, URZ ;  /* 0x00000015060c72a4 */ /* 0x000fe4000f8e02ff */
[----:B------:R-:W-:-:S02]  /*1320*/  UISETP.GE.AND UP0, UPT, UR4, UR7, UPT ;  /* 0x000000070400728c */ /* 0x000fc4000bf06270 */
[----:B------:R-:W-:Y:S02]  /*1330*/  UIMAD.WIDE.U32 UR10, UR4, UR8, URZ ;  /* 0x00000008040a72a5 */ /* 0x000fe4000f8e00ff */
[----:B------:R-:W-:Y:S02]  /*1340*/  UISETP.GE.OR UP0, UPT, UR5, UR12, UP0 ;  /* 0x0000000c0500728c */ /* 0x000fe40008706670 */
[----:B------:R-:W-:Y:S02]  /*1350*/  UIMAD.WIDE.U32 UR12, UR5, UR8, URZ ;  /* 0x00000008050c72a5 */ /* 0x000fe4000f8e00ff */
[----:B------:R-:W-:Y:S01]  /*1360*/  UIADD3 UR10, UPT, UPT, -UR4, URZ, URZ ;  /* 0x000000ff040a7290 */ /* 0x000fe2000fffe1ff */
[----:B------:R-:W-:Y:S01]  /*1370*/  UMOV UR8, UR11 ;  /* 0x0000000b00087c82 */ /* 0x000fe20008000000 */
[----:B------:R-:W-:Y:S02]  /*1380*/  UIADD3 UR11, UPT, UPT, -UR5, URZ, URZ ;  /* 0x000000ff050b7290 */ /* 0x000fe4000fffe1ff */
[----:B------:R-:W-:-:S03]  /*1390*/  USHF.R.U32.HI UR8, URZ, UR9, UR8 ;  /* 0x00000009ff087299 */ /* 0x000fc60008011608 */
[----:B------:R-:W-:Y:S01]  /*13a0*/  @!UP0 UMOV UR7, UR13 ;  /* 0x0000000d00078c82 */ /* 0x000fe20008000000 */
[----:B------:R-:W-:Y:S02]  /*13b0*/  UIMAD UR20, UR14, UR10, UR20 ;  /* 0x0000000a0e1472a4 */ /* 0x000fe4000f8e0214 */
[----:B------:R-:W-:Y:S02]  /*13c0*/  USEL UR8, UR4, UR8, !UP2 ;  /* 0x0000000804087287 */ /* 0x000fe4000d000000 */
[----:B------:R-:W-:Y:S02]  /*13d0*/  @!UP0 USHF.R.U32.HI UR7, URZ, UR9, UR7 ;  /* 0x00000009ff078299 */ /* 0x000fe40008011607 */
[----:B------:R-:W-:Y:S02]  /*13e0*/  UIADD3 UR9, UPT, UPT, -UR8, URZ, URZ ;  /* 0x000000ff08097290 */ /* 0x000fe4000fffe1ff */
[----:B------:R-:W-:Y:S02]  /*13f0*/  @!UP0 USEL UR7, UR5, UR7, !UP2 ;  /* 0x0000000705078287 */ /* 0x000fe4000d000000 */
[----:B------:R-:W-:-:S02]  /*1400*/  UIMAD UR9, UR21, UR9, UR4 ;  /* 0x00000009150972a4 */ /* 0x000fc4000f8e0204 */
[----:B------:R-:W-:Y:S02]  /*1410*/  @!UP0 UIADD3 UR8, UPT, UPT, UR8, -UR7, URZ ;  /* 0x8000000708088290 */ /* 0x000fe4000fffe0ff */
[----:B------:R-:W-:Y:S02]  /*1420*/  @!UP0 UIMAD UR6, UR9, UR6, UR7 ;  /* 0x00000006090682a4 */ /* 0x000fe4000f8e0207 */
[----:B------:R-:W-:Y:S02]  /*1430*/  @!UP0 UIMAD UR4, UR8, UR21, UR5 ;  /* 0x00000015080482a4 */ /* 0x000fe4000f8e0205 */
[----:B------:R-:W-:Y:S02]  /*1440*/  UIMAD UR16, UR27, UR11, UR16 ;  /* 0x0000000b1b1072a4 */ /* 0x000fe4000f8e0210 */
[----:B------:R-:W-:Y:S01]  /*1450*/  UIMAD UR20, UR4, UR14, UR20 ;  /* 0x0000000e041472a4 */ /* 0x000fe2000f8e0214 */
[----:B------:R-:W-:Y:S02]  /*1460*/  @!UP0 UMOV UR5, UR6 ;  /* 0x0000000600058c82 */ /* 0x000fe40008000000 */
[----:B------:R-:W-:-:S12]  /*1470*/  UIMAD UR16, UR5, UR27, UR16 ;  /* 0x0000001b051072a4 */ /* 0x000fd8000f8e0210 */
.L_x_18:
[----:B------:R-:W-:Y:S02]  /*1480*/  UISETP.NE.AND UP1, UPT, UR28, 0x1, UPT ;  /* 0x000000011c00788c */ /* 0x000fe4000bf25270 */
[----:B------:R-:W-:Y:S02]  /*1490*/  UISETP.NE.AND UP0, UPT, UR17, 0x2, UPT ;  /* 0x000000021100788c */ /* 0x000fe4000bf05270 */
[----:B------:R-:W-:-:S05]  /*14a0*/  ULOP3.LUT UR23, UR26, 0x400, URZ, 0xc0, !UPT ;  /* 0x000004001a177892 */ /* 0x000fca000f8ec0ff */
[----:B------:R-:W-:Y:S07]  /*14b0*/  BRA.U UP1, `(.L_x_19) ;  /* 0x0000000101447547 */ /* 0x000fee000b800000 */
[----:B------:R-:W1:Y:S01]  /*14c0*/  LDCU.128 UR8, c[0x0][0xb10] ;  /* 0x00016200ff0877ac */ /* 0x000e620008000c00 */
[----:B------:R-:W2:Y:S01]  /*14d0*/  LDCU UR12, c[0x0][0xb0c] ;  /* 0x00016180ff0c77ac */ /* 0x000ea20008000800 */
[----:B------:R-:W3:Y:S01]  /*14e0*/  LDCU UR13, c[0x0][0xb20] ;  /* 0x00016400ff0d77ac */ /* 0x000ee20008000800 */
[----:B-1----:R-:W-:Y:S02]  /*14f0*/  UIMAD.WIDE.U32 UR6, UR16, UR8, URZ ;  /* 0x00000008100672a5 */ /* 0x002fe4000f8e00ff */
[----:B------:R-:W-:Y:S02]  /*1500*/  UIMAD.WIDE.U32 UR4, UR20, UR11, URZ ;  /* 0x0000000b140472a5 */ /* 0x000fe4000f8e00ff */
[----:B--2---:R-:W-:Y:S02]  /*1510*/  UISETP.NE.AND UP2, UPT, UR12, 0x1, UPT ;  /* 0x000000010c00788c */ /* 0x004fe4000bf45270 */
[----:B------:R-:W-:Y:S01]  /*1520*/  UISETP.NE.AND UP1, UPT, UR10, 0x1, UPT ;  /* 0x000000010a00788c */ /* 0x000fe2000bf25270 */
[----:B------:R-:W-:-:S02]  /*1530*/  UMOV UR6, UR7 ;  /* 0x0000000700067c82 */ /* 0x000fc40008000000 */
[----:B------:R-:W-:Y:S01]  /*1540*/  UMOV UR4, UR5 ;  /* 0x0000000500047c82 */ /* 0x000fe20008000000 */
[----:B------:R-:W-:Y:S02]  /*1550*/  USHF.R.U32.HI UR6, URZ, UR9, UR6 ;  /* 0x00000009ff067299 */ /* 0x000fe40008011606 */
[----:B---3--:R-:W-:Y:S02]  /*1560*/  USHF.R.U32.HI UR4, URZ, UR13, UR4 ;  /* 0x0000000dff047299 */ /* 0x008fe40008011604 */
[----:B------:R-:W-:Y:S02]  /*1570*/  USEL UR5, UR16, UR6, !UP2 ;  /* 0x0000000610057287 */ /* 0x000fe4000d000000 */
[----:B------:R-:W-:-:S04]  /*1580*/  USEL UR4, UR20, UR4, !UP1 ;  /* 0x0000000414047287 */ /* 0x000fc8000c800000 */
[----:B------:R-:W-:Y:S02]  /*1590*/  UIADD3 UR6, UPT, UPT, UR5, -UR4, URZ ;  /* 0x8000000405067290 */ /* 0x000fe4000fffe0ff */
[----:B------:R-:W-:Y:S02]  /*15a0*/  UIADD3 UR4, UPT, UPT, -UR5, UR4, URZ ;  /* 0x0000000405047290 */ /* 0x000fe4000fffe1ff */
[----:B------:R-:W-:Y:S02]  /*15b0*/  UIMAD UR20, UR6, UR10, UR20 ;  /* 0x0000000a061472a4 */ /* 0x000fe4000f8e0214 */
[----:B------:R-:W-:-:S12]  /*15c0*/  UIMAD UR16, UR4, UR12, UR16 ;  /* 0x0000000c041072a4 */ /* 0x000fd8000f8e0210 */
.L_x_19:
[----:B------:R-:W-:Y:S05]  /*15d0*/  BRA.U !UP5, `(.L_x_20) ;  /* 0x000000010d0c7547 */ /* 0x000fea000b800000 */
[----:B------:R-:W-:Y:S01]  /*15e0*/  UCGABAR_WAIT ;  /* 0x0000000000007dc7 */ /* 0x000fe20008000000 */
[----:B------:R-:W-:Y:S01]  /*15f0*/  CCTL.IVALL ;  /* 0x00000000ff00798f */ /* 0x000fe20002000000 */
[----:B------:R-:W-:Y:S05]  /*1600*/  BRA `(.L_x_21) ;  /* 0x0000000000047947 */ /* 0x000fea0003800000 */
.L_x_20:
[----:B------:R-:W-:Y:S06]  /*1610*/  BAR.SYNC.DEFER_BLOCKING 0x0 ;  /* 0x0000000000007b1d */ /* 0x000fec0000010000 */
.L_x_21:
[----:B------:R-:W-:Y:S05]  /*1620*/  BRA.U UP0, `(.L_x_22) ;  /* 0x0000001100fc7547 */ /* 0x000fea000b800000 */
[----:B------:R-:W1:Y:S01]  /*1630*/  LDCU UR6, c[0x0][0x38c] ;  /* 0x00007180ff0677ac */ /* 0x000e620008000800 */
[----:B------:R-:W-:Y:S01]  /*1640*/  PLOP3.LUT P1, PT, PT, PT, UP3, 0x80, 0x8 ;  /* 0x000000000008781c */ /* 0x000fe20003f2f038 */
[----:B------:R-:W-:Y:S01]  /*1650*/  IMAD.MOV.U32 R12, RZ, RZ, 0x1 ;  /* 0x00000001ff0c7424 */ /* 0x000fe200078e00ff */
[----:B------:R-:W-:Y:S01]  /*1660*/  ISETP.EQ.OR P2, PT, R0, RZ, P3 ;  /* 0x000000ff0000720c */ /* 0x000fe20001f42670 */
[----:B------:R-:W-:Y:S01]  /*1670*/  UISETP.NE.AND UP1, UPT, UR17, URZ, UPT ;  /* 0x000000ff1100728c */ /* 0x000fe2000bf25270 */
[----:B------:R-:W-:Y:S02]  /*1680*/  PLOP3.LUT P1, PT, P1, PT, PT, 0x8, 0x80 ;  /* 0x000000000080781c */ /* 0x000fe40000f2e170 */
[----:B------:R-:W-:Y:S01]  /*1690*/  CS2R R10, SRZ ;  /* 0x00000000000a7805 */ /* 0x000fe2000001ff00 */
[----:B------:R-:W-:Y:S01]  /*16a0*/  IMAD.MOV.U32 R9, RZ, RZ, RZ ;  /* 0x000000ffff097224 */ /* 0x000fe200078e00ff */
[----:B------:R-:W2:Y:S01]  /*16b0*/  LDCU UR43, c[0x0][0x370] ;  /* 0x00006e00ff2b77ac */ /* 0x000ea20008000800 */
[----:B------:R-:W-:Y:S01]  /*16c0*/  IMAD.MOV.U32 R8, RZ, RZ, 0x1 ;  /* 0x00000001ff087424 */ /* 0x000fe200078e00ff */
[----:B------:R-:W3:Y:S01]  /*16d0*/  LDCU.64 UR38, c[0x0][0x348] ;  /* 0x00006900ff2677ac */ /* 0x000ee20008000a00 */
[----:B------:R-:W-:-:S02]  /*16e0*/  USHF.R.U32.HI UR48, URZ, 0x5, UR23 ;  /* 0x00000005ff307899 */ /* 0x000fc40008011617 */
[----:B-1----:R-:W-:Y:S02]  /*16f0*/  UIADD3 UR5, UPT, UPT, UR6, 0x3f, URZ ;  /* 0x0000003f06057890 */ /* 0x002fe4000fffe0ff */
[----:B------:R-:W-:Y:S02]  /*1700*/  UIADD3 UR49, UPT, UPT, UR6, 0x7e, URZ ;  /* 0x0000007e06317890 */ /* 0x000fe4000fffe0ff */
[----:B------:R-:W-:Y:S01]  /*1710*/  USHF.R.S32.HI UR4, URZ, 0x1f, UR5 ;  /* 0x0000001fff047899 */ /* 0x000fe20008011405 */
[----:B------:R-:W1:Y:S03]  /*1720*/  LDCU UR41, c[0x0][0x374] ;  /* 0x00006e80ff2977ac */ /* 0x000e660008000800 */
[----:B------:R-:W-:Y:S02]  /*1730*/  ULEA.HI UR4, UR4, UR5, URZ, 0x6 ;  /* 0x0000000504047291 */ /* 0x000fe4000f8f30ff */
[----:B------:R-:W-:-:S02]  /*1740*/  USEL UR29, UR40, 0x2, UP1 ;  /* 0x00000002281d7887 */ /* 0x000fc40008800000 */
[----:B------:R-:W-:Y:S02]  /*1750*/  USHF.R.S32.HI UR45, URZ, 0x6, UR4 ;  /* 0x00000006ff2d7899 */ /* 0x000fe40008011404 */
[----:B------:R-:W-:Y:S02]  /*1760*/  UIADD3 UR4, UPT, UPT, UR6, -0x1, URZ ;  /* 0xffffffff06047890 */ /* 0x000fe4000fffe0ff */
[----:B------:R-:W-:Y:S02]  /*1770*/  UISETP.LT.U32.AND UP0, UPT, UR45, 0x3, UPT ;  /* 0x000000032d00788c */ /* 0x000fe4000bf01070 */
[----:B------:R-:W-:Y:S02]  /*1780*/  UISETP.GE.U32.AND UP2, UPT, UR4, -0x7f, UPT ;  /* 0xffffff810400788c */ /* 0x000fe4000bf46070 */
[----:B------:R-:W-:Y:S01]  /*1790*/  USEL UR44, UR45, 0x3, UP0 ;  /* 0x000000032d2c7887 */ /* 0x000fe20008000000 */
[----:B------:R-:W-:-:S03]  /*17a0*/  UMOV UR21, URZ ;  /* 0x000000ff00157c82 */ /* 0x000fc60008000000 */
[----:B------:R-:W-:Y:S02]  /*17b0*/  UIADD3 UR22, UPT, UPT, UR44, -0x1, URZ ;  /* 0xffffffff2c167890 */ /* 0x000fe4000fffe0ff */
[----:B------:R-:W-:-:S03]  /*17c0*/  UIADD3 UR46, UPT, UPT, UR45, -UR44, URZ ;  /* 0x8000002c2d2e7290 */ /* 0x000fc6000fffe0ff */
[----:B------:R-:W-:-:S04]  /*17d0*/  @UP2 UIADD3 UR22, UPT, UPT, UR44, URZ, URZ ;  /* 0x000000ff2c162290 */ /* 0x000fc8000fffe0ff */
[----:B-123--:R-:W-:-:S12]  /*17e0*/  UIADD3 UR22, UPT, UPT, UR22, 0x1, URZ ;  /* 0x0000000116167890 */ /* 0x00efd8000fffe0ff */
.L_x_42:
[----:B------:R-:W-:Y:S01]  /*17f0*/  UISETP.NE.AND UP0, UPT, UR47, URZ, UPT ;  /* 0x000000ff2f00728c */ /* 0x000fe2000bf05270 */
[----:B------:R-:W1:Y:S08]  /*1800*/  S2UR UR47, SR_CgaCtaId ;  /* 0x00000000002f79c3 */ /* 0x000e700000008800 */
[----:B------:R-:W-:Y:S05]  /*1810*/  BRA.U UP0, `(.L_x_23) ;  /* 0x0000000100347547 */ /* 0x000fea000b800000 */
[----:B------:R-:W2:Y:S01]  /*1820*/  S2R R0, SR_CgaCtaId ;  /* 0x0000000000007919 */ /* 0x000ea20000008800 */
[----:B------:R-:W-:-:S04]  /*1830*/  MOV R2, 0x400 ;  /* 0x0000040000027802 */ /* 0x000fc80000000f00 */
[----:B--2---:R-:W-:Y:S02]  /*1840*/  LEA R0, R0, R2, 0x18 ;  /* 0x0000000200007211 */ /* 0x004fe400078ec0ff */
[----:B------:R-:W-:-:S03]  /*1850*/  SHF.L.U32 R2, R8, 0x1f, RZ ;  /* 0x0000001f08027819 */ /* 0x000fc600000006ff */
[----:B------:R-:W-:-:S04]  /*1860*/  IMAD R0, R9, 0x8, R0 ;  /* 0x0000000809007824 */ /* 0x000fc800078e0200 */
[----:B------:R-:W2:Y:S02]  /*1870*/  SYNCS.PHASECHK.TRANS64.TRYWAIT P0, [R0+URZ+0xf0], R2 ;  /* 0x0000f002000075a7 */ /* 0x000ea400080011ff */
[----:B--2---:R-:W-:Y:S05]  /*1880*/  @!P0 BRA `(.L_x_24) ;  /* 0x0000007000f08947 */ /* 0x004fea0003800000 */
.L_x_137:
[----:B------:R-:W-:Y:S01]  /*1890*/  VIADD R9, R9, 0x1 ;  /* 0x0000000109097836 */ /* 0x000fe20000000000 */
[----:B------:R2:W-:Y:S04]  /*18a0*/  SYNCS.ARRIVE.TRANS64.A1T0 RZ, [R0+URZ+0xe0], RZ ;  /* 0x0000e0ff00ff79a7 */ /* 0x0005e800081000ff */
[----:B------:R-:W-:-:S04]  /*18b0*/  ISETP.NE.AND P0, PT, R9, 0x2, PT ;  /* 0x000000020900780c */ /* 0x000fc80003f05270 */
[----:B------:R-:W-:Y:S02]  /*18c0*/  SEL R9, R9, RZ, P0 ;  /* 0x000000ff09097207 */ /* 0x000fe40000000000 */
[----:B--2---:R-:W-:-:S04]  /*18d0*/  SEL R0, RZ, 0x1, P0 ;  /* 0x00000001ff007807 */ /* 0x004fc80000000000 */
[----:B------:R-:W-:-:S07]  /*18e0*/  LOP3.LUT R8, R8, R0, RZ, 0x3c, !PT ;  /* 0x0000000008087212 */ /* 0x000fce00078e3cff */
.L_x_23:
[----:B------:R-:W-:Y:S01]  /*18f0*/  UMOV UR13, 0x400 ;  /* 0x00000400000d7882 */ /* 0x000fe20000000000 */
[----:B------:R-:W-:Y:S01]  /*1900*/  SHF.L.U32 R0, R12, 0x1f, RZ ;  /* 0x0000001f0c007819 */ /* 0x000fe200000006ff */
[----:B-1----:R-:W-:Y:S02]  /*1910*/  ULEA UR13, UR47, UR13, 0x18 ;  /* 0x0000000d2f0d7291 */ /* 0x002fe4000f8ec0ff */
[----:B------:R-:W-:Y:S02]  /*1920*/  UISETP.GE.U32.AND UP0, UPT, UR49, 0x7f, UPT ;  /* 0x0000007f3100788c */ /* 0x000fe4000bf06070 */
[----:B------:R-:W-:Y:S02]  /*1930*/  ULEA UR4, UR21, UR13, 0x3 ;  /* 0x0000000d15047291 */ /* 0x000fe4000f8e18ff */
[----:B------:R-:W-:Y:S02]  /*1940*/  USHF.L.U32 UR19, UR20, 0x7, URZ ;  /* 0x0000000714137899 */ /* 0x000fe400080006ff */
[----:B------:R-:W-:Y:S01]  /*1950*/  ULEA UR35, UR16, UR48, 0x6 ;  /* 0x0000003010237291 */ /* 0x000fe2000f8e30ff */
[----:B------:R-:W-:-:S04]  /*1960*/  UMOV UR14, URZ ;  /* 0x000000ff000e7c82 */ /* 0x000fc80008000000 */
[----:B------:R1:W2:Y:S01]  /*1970*/  SYNCS.PHASECHK.TRANS64.TRYWAIT P0, [UR4+0x18], R0 ;  /* 0x00001800ff0075a7 */ /* 0x0002a20008001104 */
[----:B------:R-:W-:Y:S06]  /*1980*/  BRA.U !UP0, `(.L_x_25) ;  /* 0x0000000108f07547 */ /* 0x000fec000b800000 */
[----:B------:R-:W-:Y:S01]  /*1990*/  UMOV UR15, URZ ;  /* 0x000000ff000f7c82 */ /* 0x000fe20008000000 */
[----:B------:R-:W-:-:S05]  /*19a0*/  UMOV UR4, UR21 ;  /* 0x0000001500047c82 */ /* 0x000fca0008000000 */
.L_x_31:
[----:B------:R-:W-:Y:S01]  /*19b0*/  ULEA UR33, UR4, UR13, 0x3 ;  /* 0x0000000d04217291 */ /* 0x000fe2000f8e18ff */
[----:B--2---:R-:W-:Y:S01]  /*19c0*/  @!P3 MOV R2, 0xc000 ;  /* 0x0000c0000002b802 */ /* 0x004fe20000000f00 */
[----:B--2-4-:R-:W-:Y:S10]  /*19d0*/  @P0 BRA `(.L_x_26) ;  /* 0x00000000000c0947 */ /* 0x014ff40003800000 */
[----:B------:R-:W-:-:S04]  /*19e0*/  SHF.L.U32 R3, R12, 0x1f, RZ ;  /* 0x0000001f0c037819 */ /* 0x000fc800000006ff */
[----:B------:R-:W2:Y:S02]  /*19f0*/  SYNCS.PHASECHK.TRANS64.TRYWAIT P0, [UR33+0x18], R3 ;  /* 0x00001803ff0075a7 */ /* 0x000ea40008001121 */
[----:B--2---:R-:W-:Y:S05]  /*1a00*/  @!P0 BRA `(.L_x_27) ;  /* 0x0000007000a48947 */ /* 0x004fea0003800000 */
.L_x_26:
[----:B------:R2:W-:Y:S01]  /*1a10*/  @!P3 SYNCS.ARRIVE.TRANS64 RZ, [UR33], R2 ;  /* 0x00000002ffffb9a7 */ /* 0x0005e20008000021 */
[----:B------:R-:W-:-:S04]  /*1a20*/  ULOP3.LUT UR5, UR29, 0x2, URZ, 0xfc, !UPT ;  /* 0x000000021d057892 */ /* 0x000fc8000f8efcff */
[----:B------:R-:W-:-:S09]  /*1a30*/  UISETP.NE.AND UP0, UPT, UR5, 0x2, UPT ;  /* 0x000000020500788c */ /* 0x000fd2000bf05270 */
[----:B------:R-:W-:Y:S05]  /*1a40*/  BRA.U UP0, `(.L_x_28) ;  /* 0x0000000100047547 */ /* 0x000fea000b800000 */
[----:B------:R-:W-:Y:S05]  /*1a50*/  BPT.TRAP 0x1 ;  /* 0x000000040000795c */ /* 0x000fea0000300000 */
.L_x_28:
[----:B------:R-:W-:Y:S04]  /*1a60*/  BSSY.RECONVERGENT B0, `(.L_x_29) ;  /* 0x0000003000007945 */ /* 0x000fe80003800200 */
[----:B------:R-:W-:Y:S05]  /*1a70*/  @P2 BRA `(.L_x_30) ;  /* 0x0000000000042947 */ /* 0x000fea0003800000 */
[----:B------:R-:W-:Y:S05]  /*1a80*/  BPT.TRAP 0x1 ;  /* 0x000000040000795c */ /* 0x000fea0000300000 */
.L_x_30:
[----:B------:R-:W-:Y:S05]  /*1a90*/  BSYNC.RECONVERGENT B0 ;  /* 0x0000000000007941 */ /* 0x000fea0003800200 */
.L_x_29:
[----:B------:R-:W-:Y:S02]  /*1aa0*/  UIADD3 UR5, UPT, UPT, UR4, 0x1, URZ ;  /* 0x0000000104057890 */ /* 0x000fe4000fffe0ff */
[----:B------:R-:W-:Y:S02]  /*1ab0*/  ULEA UR24, UR4, UR23, 0xc ;  /* 0x0000001704187291 */ /* 0x000fe4000f8e60ff */
[----:B------:R-:W-:Y:S02]  /*1ac0*/  UISETP.NE.AND UP0, UPT, UR5, 0x3, UPT ;  /* 0x000000030500788c */ /* 0x000fe4000bf05270 */
[----:B------:R-:W-:Y:S02]  /*1ad0*/  ULEA UR8, UR4, UR13, 0xf ;  /* 0x0000000d04087291 */ /* 0x000fe4000f8e78ff */
[----:B------:R-:W-:Y:S02]  /*1ae0*/  USEL UR6, URZ, 0x1, UP0 ;  /* 0x00000001ff067887 */ /* 0x000fe40008000000 */
[----:B------:R-:W-:-:S02]  /*1af0*/  USEL UR21, UR5, URZ, UP0 ;  /* 0x000000ff05157287 */ /* 0x000fc40008000000 */
[----:B------:R-:W-:Y:S02]  /*1b00*/  UIADD3 UR4, UP0, UPT, UR38, 0x180, URZ ;  /* 0x0000018026047890 */ /* 0x000fe4000ff1e0ff */
[----:B------:R-:W-:Y:S01]  /*1b10*/  ULEA UR5, UR21, UR13, 0x3 ;  /* 0x0000000d15057291 */ /* 0x000fe2000f8e18ff */
[----:B------:R-:W-:Y:S01]  /*1b20*/  LOP3.LUT R12, R12, UR6, RZ, 0x3c, !PT ;  /* 0x000000060c0c7c12 */ /* 0x000fe2000f8e3cff */
[----:B------:R-:W-:Y:S02]  /*1b30*/  USHF.L.U32 UR34, UR15, 0x6, URZ ;  /* 0x000000060f227899 */ /* 0x000fe400080006ff */
[----:B------:R-:W-:Y:S01]  /*1b40*/  UIADD3 UR6, UP1, UPT, UR38, 0x80, URZ ;  /* 0x0000008026067890 */ /* 0x000fe2000ff3e0ff */
[----:B-1----:R-:W-:Y:S01]  /*1b50*/  SHF.L.U32 R0, R12, 0x1f, RZ ;  /* 0x0000001f0c007819 */ /* 0x002fe200000006ff */
[----:B------:R-:W-:Y:S02]  /*1b60*/  ULEA UR24, UR24, UR13, 0x2 ;  /* 0x0000000d18187291 */ /* 0x000fe4000f8e10ff */
[----:B------:R-:W-:Y:S01]  /*1b70*/  UIADD3 UR15, UPT, UPT, UR15, 0x1, URZ ;  /* 0x000000010f0f7890 */ /* 0x000fe2000fffe0ff */
[----:B------:R3:W4:Y:S01]  /*1b80*/  SYNCS.PHASECHK.TRANS64.TRYWAIT P0, [UR5+0x18], R0 ;  /* 0x00001800ff0075a7 */ /* 0x0007220008001105 */
[----:B------:R-:W-:-:S02]  /*1b90*/  UIADD3.X UR5, UPT, UPT, URZ, UR39, URZ, UP0, !UPT ;  /* 0x00000027ff057290 */ /* 0x000fc400087fe4ff */
[----:B------:R-:W-:Y:S02]  /*1ba0*/  UIADD3.X UR7, UPT, UPT, URZ, UR39, URZ, UP1, !UPT ;  /* 0x00000027ff077290 */ /* 0x000fe40008ffe4ff */
[----:B------:R-:W-:Y:S02]  /*1bb0*/  UIADD3 UR32, UPT, UPT, UR24, 0x8800, URZ ;  /* 0x0000880018207890 */ /* 0x000fe4000fffe0ff */
[----:B------:R-:W-:Y:S02]  /*1bc0*/  UISETP.NE.AND UP0, UPT, UR15, UR22, UPT ;  /* 0x000000160f00728c */ /* 0x000fe4000bf05270 */
[----:B------:R-:W-:Y:S02]  /*1bd0*/  UIADD3 UR26, UPT, UPT, UR34, 0x20, URZ ;  /* 0x00000020221a7890 */ /* 0x000fe4000fffe0ff */
[----:B------:R-:W-:Y:S02]  /*1be0*/  UIADD3 UR24, UPT, UPT, UR24, 0xa800, URZ ;  /* 0x0000a80018187890 */ /* 0x000fe4000fffe0ff */
[----:B------:R-:W-:-:S02]  /*1bf0*/  UIADD3 UR16, UPT, UPT, UR8, 0x14800, URZ ;  /* 0x0001480008107890 */ /* 0x000fc4000fffe0ff */
[----:B------:R-:W-:Y:S01]  /*1c00*/  UIADD3 UR8, UPT, UPT, UR8, 0x18800, URZ ;  /* 0x0001880008087890 */ /* 0x000fe2000fffe0ff */
[----:B------:R-:W-:Y:S01]  /*1c10*/  UMOV UR10, 0x30000 ;  /* 0x00030000000a7882 */ /* 0x000fe20000000000 */
[----:B------:R-:W-:Y:S01]  /*1c20*/  UMOV UR30, 0x0 ;  /* 0x00000000001e7882 */ /* 0x000fe20000000000 */
[----:B------:R-:W-:Y:S01]  /*1c30*/  UMOV UR31, 0x10000000 ;  /* 0x10000000001f7882 */ /* 0x000fe20000000000 */
[----:B------:R-:W-:Y:S01]  /*1c40*/  UMOV UR25, UR33 ;  /* 0x0000002100197c82 */ /* 0x000fe20008000000 */
[----:B------:R-:W-:Y:S01]  /*1c50*/  UMOV UR27, UR35 ;  /* 0x00000023001b7c82 */ /* 0x000fe20008000000 */
[----:B------:R-:W-:Y:S01]  /*1c60*/  UMOV UR28, UR36 ;  /* 0x00000024001c7c82 */ /* 0x000fe20008000000 */
[----:B------:R-:W-:Y:S01]  /*1c70*/  UTMALDG.3D.MULTICAST [UR32], [UR6], UR10, desc[UR30] ;  /* 0x00001e20060073b4 */ /* 0x000fe2000801180a */
[----:B------:R-:W-:Y:S01]  /*1c80*/  UMOV UR17, UR33 ;  /* 0x0000002100117c82 */ /* 0x000fe20008000000 */
[----:B------:R-:W-:Y:S01]  /*1c90*/  UMOV UR20, UR36 ;  /* 0x0000002400147c82 */ /* 0x000fe20008000000 */
[----:B------:R-:W-:Y:S01]  /*1ca0*/  UMOV UR18, UR34 ;  /* 0x0000002200127c82 */ /* 0x000fe20008000000 */
[----:B------:R-:W-:Y:S01]  /*1cb0*/  UMOV UR11, UR19 ;  /* 0x00000013000b7c82 */ /* 0x000fe20008000000 */
[----:B------:R-:W-:Y:S01]  /*1cc0*/  UMOV UR12, UR36 ;  /* 0x00000024000c7c82 */ /* 0x000fe20008000000 */
[----:B------:R-:W-:Y:S01]  /*1cd0*/  UMOV UR9, UR33 ;  /* 0x0000002100097c82 */ /* 0x000fe20008000000 */
[----:B------:R-:W-:Y:S01]  /*1ce0*/  UMOV UR14, UR22 ;  /* 0x00000016000e7c82 */ /* 0x000fe20008000000 */
[----:B------:R1:W-:Y:S01]  /*1cf0*/  UTMALDG.3D.MULTICAST [UR24], [UR6], UR10, desc[UR30] ;  /* 0x00001e18060073b4 */ /* 0x0003e2000801180a */
[----:B------:R-:W-:Y:S01]  /*1d00*/  UTMALDG.3D [UR16], [UR4], desc[UR30] ;  /* 0x00001e10040075b4 */ /* 0x000fe20008011000 */
[----:B-1----:R-:W-:-:S02]  /*1d10*/  UMOV UR10, UR26 ;  /* 0x0000001a000a7c82 */ /* 0x002fc40008000000 */
[----:B------:R1:W-:Y:S02]  /*1d20*/  UTMALDG.3D [UR8], [UR4], desc[UR30] ;  /* 0x00001e08040075b4 */ /* 0x0003e40008011000 */
[----:B-1----:R-:W-:Y:S01]  /*1d30*/  UMOV UR4, UR21 ;  /* 0x0000001500047c82 */ /* 0x002fe20008000000 */
[----:B---3--:R-:W-:Y:S05]  /*1d40*/  BRA.U UP0, `(.L_x_31) ;  /* 0xfffffffd00187547 */ /* 0x008fea000b83ffff */
.L_x_25:
[----:B------:R-:W-:Y:S01]  /*1d50*/  ULEA UR4, UR21, UR13, 0x3 ;  /* 0x0000000d15047291 */ /* 0x000fe2000f8e18ff */
[----:B-1----:R-:W-:Y:S01]  /*1d60*/  SHF.L.U32 R0, R12, 0x1f, RZ ;  /* 0x0000001f0c007819 */ /* 0x002fe200000006ff */
[----:B------:R-:W-:Y:S01]  /*1d70*/  @!P1 SYNCS.ARRIVE.TRANS64.A1T0 RZ, [UR13+0x78], RZ ;  /* 0x000078ffffff99a7 */ /* 0x000fe2000810000d */
[----:B------:R-:W-:-:S06]  /*1d80*/  UISETP.GT.AND UP0, UPT, UR45, UR44, UPT ;  /* 0x0000002c2d00728c */ /* 0x000fcc000bf04270 */
[----:B--2-4-:R1:W2:Y:S03]  /*1d90*/  SYNCS.PHASECHK.TRANS64.TRYWAIT P0, [UR4+0x18], R0 ;  /* 0x00001800ff0075a7 */ /* 0x0142a60008001104 */
[----:B------:R-:W-:Y:S05]  /*1da0*/  BRA.U !UP0, `(.L_x_32) ;  /* 0x0000000108ec7547 */ /* 0x000fea000b800000 */
[----:B------:R-:W-:Y:S01]  /*1db0*/  UIADD3 UR15, UPT, UPT, UR46, UR14, URZ ;  /* 0x0000000e2e0f7290 */ /* 0x000fe2000fffe0ff */
[----:B------:R-:W-:-:S11]  /*1dc0*/  UMOV UR4, UR21 ;  /* 0x0000001500047c82 */ /* 0x000fd60008000000 */
.L_x_38:
[----:B------:R-:W-:Y:S01]  /*1dd0*/  ULEA UR33, UR4, UR13, 0x3 ;  /* 0x0000000d04217291 */ /* 0x000fe2000f8e18ff */
[----:B--2---:R-:W-:Y:S01]  /*1de0*/  @!P3 MOV R2, 0xc000 ;  /* 0x0000c0000002b802 */ /* 0x004fe20000000f00 */
[----:B--2-4-:R-:W-:Y:S10]  /*1df0*/  @P0 BRA `(.L_x_33) ;  /* 0x00000000000c0947 */ /* 0x014ff40003800000 */
[----:B------:R-:W-:-:S04]  /*1e00*/  SHF.L.U32 R3, R12, 0x1f, RZ ;  /* 0x0000001f0c037819 */ /* 0x000fc800000006ff */
[----:B------:R-:W2:Y:S02]  /*1e10*/  SYNCS.PHASECHK.TRANS64.TRYWAIT P0, [UR33+0x18], R3 ;  /* 0x00001803ff0075a7 */ /* 0x000ea40008001121 */
[----:B--2---:R-:W-:Y:S05]  /*1e20*/  @!P0 BRA `(.L_x_34) ;  /* 0x0000006c00b48947 */ /* 0x004fea0003800000 */
.L_x_33:
[----:B------:R2:W-:Y:S01]  /*1e30*/  @!P3 SYNCS.ARRIVE.TRANS64 RZ, [UR33], R2 ;  /* 0x00000002ffffb9a7 */ /* 0x0005e20008000021 */
[----:B------:R-:W-:-:S04]  /*1e40*/  ULOP3.LUT UR5, UR29, 0x2, URZ, 0xfc, !UPT ;  /* 0x000000021d057892 */ /* 0x000fc8000f8efcff */
[----:B------:R-:W-:-:S09]  /*1e50*/  UISETP.NE.AND UP0, UPT, UR5, 0x2, UPT ;  /* 0x000000020500788c */ /* 0x000fd2000bf05270 */
[----:B------:R-:W-:Y:S05]  /*1e60*/  BRA.U UP0, `(.L_x_35) ;  /* 0x0000000100047547 */ /* 0x000fea000b800000 */
[----:B------:R-:W-:Y:S05]  /*1e70*/  BPT.TRAP 0x1 ;  /* 0x000000040000795c */ /* 0x000fea0000300000 */
.L_x_35:
[----:B------:R-:W-:Y:S04]  /*1e80*/  BSSY.RECONVERGENT B0, `(.L_x_36) ;  /* 0x0000003000007945 */ /* 0x000fe80003800200 */
[----:B------:R-:W-:Y:S05]  /*1e90*/  @P2 BRA `(.L_x_37) ;  /* 0x0000000000042947 */ /* 0x000fea0003800000 */
[----:B------:R-:W-:Y:S05]  /*1ea0*/  BPT.TRAP 0x1 ;  /* 0x000000040000795c */ /* 0x000fea0000300000 */
.L_x_37:
[----:B------:R-:W-:Y:S05]  /*1eb0*/  BSYNC.RECONVERGENT B0 ;  /* 0x0000000000007941 */ /* 0x000fea0003800200 */
.L_x_36:
        /* <DEDUP_REMOVED lines=42> */
.L_x_32:
[C---:B------:R-:W-:Y:S01]  /*2160*/  LEA R3, R11.reuse, UR13, 0x3 ;  /* 0x0000000d0b037c11 */ /* 0x040fe2000f8e18ff */
[----:B------:R-:W-:Y:S01]  /*2170*/  NOP ;  /* 0x0000000000007918 */ /* 0x000fe20000000000 */
[----:B-1----:R-:W-:Y:S02]  /*2180*/  SHF.L.U32 R0, R10, 0x1f, RZ ;  /* 0x0000001f0a007819 */ /* 0x002fe400000006ff */
[----:B------:R-:W-:Y:S02]  /*2190*/  LEA R4, R11, UR13, 0x4 ;  /* 0x0000000d0b047c11 */ /* 0x000fe4000f8e20ff */
[----:B--2-4-:R-:W1:Y:S02]  /*21a0*/  SYNCS.PHASECHK.TRANS64.TRYWAIT P0, [R3+URZ+0x80], R0 ;  /* 0x00008000030075a7 */ /* 0x014e6400080011ff */
[----:B-1----:R-:W-:Y:S05]  /*21b0*/  @!P0 BRA `(.L_x_39) ;  /* 0x0000006800e88947 */ /* 0x002fea0003800000 */
.L_x_140:
[----:B------:R-:W2:Y:S01]  /*21c0*/  LDS.128 R4, [R4+0x110] ;  /* 0x0001100004047984 */ /* 0x000ea20000000c00 */
[----:B------:R-:W-:Y:S01]  /*21d0*/  UISETP.GE.AND UP0, UPT, UR42, 0x1, UPT ;  /* 0x000000012a00788c */ /* 0x000fe2000bf06270 */
[----:B------:R-:W-:Y:S01]  /*21e0*/  @!PT LDS RZ, [RZ] ;  /* 0x00000000fffff984 */ /* 0x000fe20000000800 */
[----:B------:R-:W-:Y:S01]  /*21f0*/  @!PT LDS RZ, [RZ] ;  /* 0x00000000fffff984 */ /* 0x000fe20000000800 */
[----:B------:R-:W-:Y:S01]  /*2200*/  @!PT LDS RZ, [RZ] ;  /* 0x00000000fffff984 */ /* 0x000fe20000000800 */
[----:B------:R-:W-:Y:S01]  /*2210*/  @!PT LDS RZ, [RZ] ;  /* 0x00000000fffff984 */ /* 0x000fe20000000800 */
[----:B------:R3:W-:Y:S06]  /*2220*/  MEMBAR.ALL.CTA ;  /* 0x0000000000007992 */ /* 0x0007ec0000008000 */
[----:B---3--:R-:W3:Y:S01]  /*2230*/  FENCE.VIEW.ASYNC.S ;  /* 0x00000000000073c6 */ /* 0x008ee20000000000 */
[----:B--2---:R-:W-:-:S13]  /*2240*/  LOP3.LUT P0, RZ, R6, 0x1, RZ, 0xc0, !PT ;  /* 0x0000000106ff7812 */ /* 0x004fda000780c0ff */
[----:B---3--:R-:W-:Y:S01]  /*2250*/  VOTEU.ANY UP1, P0 ;  /* 0x0000000000ff7886 */ /* 0x008fe20000020100 */
[----:B------:R-:W-:-:S13]  /*2260*/  PLOP3.LUT P0, PT, PT, PT, UP1, 0x80, 0x8 ;  /* 0x000000000008781c */ /* 0x000fda0003f0f018 */
[----:B-1----:R-:W-:Y:S02]  /*2270*/  @P0 LOP3.LUT R0, R5, 0xffff, RZ, 0xc0, !PT ;  /* 0x0000ffff05000812 */ /* 0x002fe400078ec0ff */
[----:B------:R-:W-:Y:S02]  /*2280*/  @P0 MOV R2, R4 ;  /* 0x0000000400020202 */ /* 0x000fe40000000f00 */
[----:B------:R-:W-:Y:S01]  /*2290*/  @P0 R2UR UR5, R0 ;  /* 0x00000000000502ca */ /* 0x000fe200000e0000 */
[----:B------:R-:W-:Y:S01]  /*22a0*/  VIADD R0, R3, 0x90 ;  /* 0x0000009003007836 */ /* 0x000fe20000000000 */
[----:B------:R-:W-:Y:S02]  /*22b0*/  @P0 SHF.R.U32.HI R4, RZ, 0x10, R5 ;  /* 0x00000010ff040819 */ /* 0x000fe40000011605 */
[----:B------:R-:W-:Y:S02]  /*22c0*/  @P0 R2UR UR6, R2 ;  /* 0x00000000020602ca */ /* 0x000fe400000e0000 */
[----:B------:R-:W-:-:S02]  /*22d0*/  PRMT R0, RZ, 0x654, R0 ;  /* 0x00000654ff007816 */ /* 0x000fc40000000000 */
[----:B------:R-:W-:Y:S02]  /*22e0*/  @P0 R2UR UR4, R4 ;  /* 0x00000000040402ca */ /* 0x000fe400000e0000 */
[----:B------:R1:W-:Y:S03]  /*22f0*/  SYNCS.ARRIVE.TRANS64.RED.A1T0 RZ, [R0+URZ], RZ ;  /* 0x000000ff00ff79a7 */ /* 0x0003e600081004ff */
[----:B------:R-:W-:-:S04]  /*2300*/  @UP1 UMOV UR37, UR5 ;  /* 0x0000000500251c82 */ /* 0x000fc80008000000 */
[----:B------:R-:W-:-:S04]  /*2310*/  @UP1 UMOV UR40, UR6 ;  /* 0x0000000600281c82 */ /* 0x000fc80008000000 */
[----:B------:R-:W-:Y:S01]  /*2320*/  @UP1 UMOV UR36, UR4 ;  /* 0x0000000400241c82 */ /* 0x000fe20008000000 */
[----:B------:R-:W-:Y:S05]  /*2330*/  BRA.U !UP0, `(.L_x_40) ;  /* 0x0000000108d47547 */ /* 0x000fea000b800000 */
[----:B------:R-:W2:Y:S01]  /*2340*/  LDCU.128 UR16, c[0x0][0xb10] ;  /* 0x00016200ff1077ac */ /* 0x000ea20008000c00 */
[----:B------:R-:W3:Y:S01]  /*2350*/  LDCU UR12, c[0x0][0xb20] ;  /* 0x00016400ff0c77ac */ /* 0x000ee20008000800 */
[----:B------:R-:W4:Y:S01]  /*2360*/  LDCU UR20, c[0x0][0xb0c] ;  /* 0x00016180ff1477ac */ /* 0x000f220008000800 */
[----:B------:R-:W1:Y:S01]  /*2370*/  LDCU.64 UR8, c[0x0][0xb28] ;  /* 0x00016500ff0877ac */ /* 0x000e620008000a00 */
[----:B------:R-:W-:Y:S02]  /*2380*/  UISETP.NE.AND UP3, UPT, UR42, 0x1, UPT ;  /* 0x000000012a00788c */ /* 0x000fe4000bf65270 */
[----:B--2---:R-:W-:Y:S02]  /*2390*/  UIMAD.WIDE.U32 UR6, UR41, UR19, URZ ;  /* 0x00000013290672a5 */ /* 0x004fe4000f8e00ff */
[----:B------:R-:W-:Y:S02]  /*23a0*/  UIMAD.WIDE.U32 UR4, UR43, UR16, URZ ;  /* 0x000000102b0472a5 */ /* 0x000fe4000f8e00ff */
[----:B------:R-:W-:-:S02]  /*23b0*/  UISETP.NE.AND UP0, UPT, UR18, 0x1, UPT ;  /* 0x000000011200788c */ /* 0x000fc4000bf05270 */
[----:B------:R-:W-:Y:S01]  /*23c0*/  UIMAD.WIDE.U32 UR24, UR37, UR19, URZ ;  /* 0x00000013251872a5 */ /* 0x000fe2000f8e00ff */
[----:B------:R-:W-:Y:S02]  /*23d0*/  UMOV UR6, UR7 ;  /* 0x0000000700067c82 */ /* 0x000fe40008000000 */
[----:B------:R-:W-:Y:S01]  /*23e0*/  UMOV UR4, UR5 ;  /* 0x0000000500047c82 */ /* 0x000fe20008000000 */
[----:B---3--:R-:W-:Y:S02]  /*23f0*/  USHF.R.U32.HI UR6, URZ, UR12, UR6 ;  /* 0x0000000cff067299 */ /* 0x008fe40008011606 */
[----:B----4-:R-:W-:Y:S02]  /*2400*/  UISETP.NE.AND UP2, UPT, UR20, 0x1, UPT ;  /* 0x000000011400788c */ /* 0x010fe4000bf45270 */
[----:B------:R-:W-:Y:S02]  /*2410*/  USHF.R.U32.HI UR4, URZ, UR17, UR4 ;  /* 0x00000011ff047299 */ /* 0x000fe40008011604 */
[----:B------:R-:W-:-:S02]  /*2420*/  USEL UR5, UR41, UR6, !UP0 ;  /* 0x0000000629057287 */ /* 0x000fc4000c000000 */
[----:B------:R-:W-:Y:S02]  /*2430*/  USEL UR6, UR43, UR4, !UP2 ;  /* 0x000000042b067287 */ /* 0x000fe4000d000000 */
[----:B-1----:R-:W-:Y:S01]  /*2440*/  UIMAD.WIDE.U32 UR10, UR5, UR8, URZ ;  /* 0x00000008050a72a5 */ /* 0x002fe2000f8e00ff */
[----:B------:R-:W-:Y:S01]  /*2450*/  UMOV UR4, UR25 ;  /* 0x0000001900047c82 */ /* 0x000fe20008000000 */
[----:B------:R-:W-:Y:S02]  /*2460*/  UIMAD.WIDE.U32 UR14, UR40, UR16, URZ ;  /* 0x00000010280e72a5 */ /* 0x000fe4000f8e00ff */
[----:B------:R-:W-:-:S03]  /*2470*/  UIMAD.WIDE.U32 UR24, UR6, UR8, URZ ;  /* 0x00000008061872a5 */ /* 0x000fc6000f8e00ff */
[----:B------:R-:W-:Y:S01]  /*2480*/  UMOV UR10, UR11 ;  /* 0x0000000b000a7c82 */ /* 0x000fe20008000000 */
[----:B------:R-:W-:Y:S02]  /*2490*/  USHF.R.U32.HI UR4, URZ, UR12, UR4 ;  /* 0x0000000cff047299 */ /* 0x000fe40008011604 */
[----:B------:R-:W-:Y:S01]  /*24a0*/  @UP3 USHF.R.U32.HI UR5, URZ, UR9, UR10 ;  /* 0x00000009ff053299 */ /* 0x000fe2000801160a */
[----:B------:R-:W-:Y:S01]  /*24b0*/  UMOV UR14, UR15 ;  /* 0x0000000f000e7c82 */ /* 0x000fe20008000000 */
[----:B------:R-:W-:Y:S01]  /*24c0*/  UMOV UR24, UR25 ;  /* 0x0000001900187c82 */ /* 0x000fe20008000000 */
[----:B------:R-:W-:Y:S02]  /*24d0*/  USHF.R.U32.HI UR17, URZ, UR17, UR14 ;  /* 0x00000011ff117299 */ /* 0x000fe4000801160e */
[----:B------:R-:W-:Y:S02]  /*24e0*/  USEL UR4, UR37, UR4, !UP0 ;  /* 0x0000000425047287 */ /* 0x000fe4000c000000 */
[----:B------:R-:W-:-:S02]  /*24f0*/  @UP3 USHF.R.U32.HI UR6, URZ, UR9, UR24 ;  /* 0x00000009ff063299 */ /* 0x000fc40008011618 */
[----:B------:R-:W-:Y:S02]  /*2500*/  UIMAD UR7, UR42, UR5, URZ ;  /* 0x000000052a0772a4 */ /* 0x000fe4000f8e02ff */
[----:B------:R-:W-:Y:S02]  /*2510*/  USEL UR5, UR40, UR17, !UP2 ;  /* 0x0000001128057287 */ /* 0x000fe4000d000000 */
[----:B------:R-:W-:Y:S02]  /*2520*/  UIMAD UR10, UR42, UR6, URZ ;  /* 0x000000062a0a72a4 */ /* 0x000fe4000f8e02ff */
[----:B------:R-:W-:Y:S02]  /*2530*/  UISETP.GE.AND UP0, UPT, UR4, UR7, UPT ;  /* 0x000000070400728c */ /* 0x000fe4000bf06270 */
[----:B------:R-:W-:Y:S02]  /*2540*/  UIMAD.WIDE.U32 UR14, UR4, UR8, URZ ;  /* 0x00000008040e72a5 */ /* 0x000fe4000f8e00ff */
[----:B------:R-:W-:-:S02]  /*2550*/  UISETP.GE.OR UP0, UPT, UR5, UR10, UP0 ;  /* 0x0000000a0500728c */ /* 0x000fc40008706670 */
        /* <DEDUP_REMOVED lines=19> */
.L_x_40:
[----:B------:R-:W2:Y:S02]  /*2690*/  LDCU UR4, c[0x0][0xb30] ;  /* 0x00016600ff0477ac */ /* 0x000ea40008000800 */
[----:B--2---:R-:W-:-:S09]  /*26a0*/  UISETP.NE.AND UP0, UPT, UR4, 0x1, UPT ;  /* 0x000000010400788c */ /* 0x004fd2000bf05270 */
[----:B------:R-:W-:Y:S05]  /*26b0*/  BRA.U UP0, `(.L_x_41) ;  /* 0x0000000100447547 */ /* 0x000fea000b800000 */
[----:B------:R-:W2:Y:S01]  /*26c0*/  LDCU.128 UR8, c[0x0][0xb10] ;  /* 0x00016200ff0877ac */ /* 0x000ea20008000c00 */
[----:B------:R-:W3:Y:S01]  /*26d0*/  LDCU UR12, c[0x0][0xb0c] ;  /* 0x00016180ff0c77ac */ /* 0x000ee20008000800 */
[----:B------:R-:W4:Y:S01]  /*26e0*/  LDCU UR14, c[0x0][0xb20] ;  /* 0x00016400ff0e77ac */ /* 0x000f220008000800 */
[----:B--2---:R-:W-:Y:S02]  /*26f0*/  UIMAD.WIDE.U32 UR6, UR40, UR8, URZ ;  /* 0x00000008280672a5 */ /* 0x004fe4000f8e00ff */
[----:B------:R-:W-:Y:S02]  /*2700*/  UIMAD.WIDE.U32 UR4, UR37, UR11, URZ ;  /* 0x0000000b250472a5 */ /* 0x000fe4000f8e00ff */
[----:B---3--:R-:W-:Y:S02]  /*2710*/  UISETP.NE.AND UP2, UPT, UR12, 0x1, UPT ;  /* 0x000000010c00788c */ /* 0x008fe4000bf45270 */
[----:B------:R-:W-:Y:S01]  /*2720*/  UISETP.NE.AND UP0, UPT, UR10, 0x1, UPT ;  /* 0x000000010a00788c */ /* 0x000fe2000bf05270 */
[----:B------:R-:W-:-:S02]  /*2730*/  UMOV UR6, UR7 ;  /* 0x0000000700067c82 */ /* 0x000fc40008000000 */
[----:B------:R-:W-:Y:S01]  /*2740*/  UMOV UR4, UR5 ;  /* 0x0000000500047c82 */ /* 0x000fe20008000000 */
[----:B------:R-:W-:Y:S02]  /*2750*/  USHF.R.U32.HI UR9, URZ, UR9, UR6 ;  /* 0x00000009ff097299 */ /* 0x000fe40008011606 */
[----:B----4-:R-:W-:Y:S02]  /*2760*/  USHF.R.U32.HI UR4, URZ, UR14, UR4 ;  /* 0x0000000eff047299 */ /* 0x010fe40008011604 */
[----:B------:R-:W-:Y:S02]  /*2770*/  USEL UR5, UR40, UR9, !UP2 ;  /* 0x0000000928057287 */ /* 0x000fe4000d000000 */
[----:B------:R-:W-:-:S04]  /*2780*/  USEL UR4, UR37, UR4, !UP0 ;  /* 0x0000000425047287 */ /* 0x000fc8000c000000 */
[----:B------:R-:W-:Y:S02]  /*2790*/  UIADD3 UR6, UPT, UPT, UR5, -UR4, URZ ;  /* 0x8000000405067290 */ /* 0x000fe4000fffe0ff */
[----:B------:R-:W-:Y:S02]  /*27a0*/  UIADD3 UR4, UPT, UPT, -UR5, UR4, URZ ;  /* 0x0000000405047290 */ /* 0x000fe4000fffe1ff */
[----:B------:R-:W-:Y:S02]  /*27b0*/  UIMAD UR37, UR6, UR10, UR37 ;  /* 0x0000000a062572a4 */ /* 0x000fe4000f8e0225 */
[----:B------:R-:W-:-:S12]  /*27c0*/  UIMAD UR40, UR4, UR12, UR40 ;  /* 0x0000000c042872a4 */ /* 0x000fd8000f8e0228 */
.L_x_41:
[----:B------:R-:W-:Y:S01]  /*27d0*/  VIADD R11, R11, 0x1 ;  /* 0x000000010b0b7836 */ /* 0x000fe20000000000 */
[----:B------:R-:W-:Y:S01]  /*27e0*/  R2UR UR4, R55 ;  /* 0x00000000370472ca */ /* 0x000fe200000e0000 */
[----:B------:R-:W-:Y:S01]  /*27f0*/  UIADD3 UR20, UPT, UPT, UR37, UR63, URZ ;  /* 0x0000003f25147290 */ /* 0x000fe2000fffe0ff */
[----:B------:R-:W-:Y:S02]  /*2800*/  PLOP3.LUT P1, PT, PT, PT, PT, 0x80, 0x8 ;  /* 0x000000000008781c */ /* 0x000fe40003f2f070 */
[----:B------:R-:W-:-:S04]  /*2810*/  ISETP.NE.AND P0, PT, R11, 0x2, PT ;  /* 0x000000020b00780c */ /* 0x000fc80003f05270 */
[----:B-1----:R-:W-:Y:S02]  /*2820*/  SEL R0, RZ, 0x1, P0 ;  /* 0x00000001ff007807 */ /* 0x002fe40000000000 */
[----:B------:R-:W-:Y:S02]  /*2830*/  SEL R11, R11, RZ, P0 ;  /* 0x000000ff0b0b7207 */ /* 0x000fe40000000000 */
[----:B------:R-:W-:Y:S01]  /*2840*/  LOP3.LUT R10, R10, R0, RZ, 0x3c, !PT ;  /* 0x000000000a0a7212 */ /* 0x000fe200078e3cff */
[----:B------:R-:W-:Y:S01]  /*2850*/  UIADD3 UR16, UPT, UPT, UR40, UR4, URZ ;  /* 0x0000000428107290 */ /* 0x000fe2000fffe0ff */
[----:B------:R-:W-:Y:S11]  /*2860*/  BRA.U UP1, `(.L_x_42) ;  /* 0xffffffed01e07547 */ /* 0x000ff6000b83ffff */
[----:B------:R-:W-:Y:S01]  /*2870*/  UIADD3 UR13, UPT, UPT, UR13, 0x18, URZ ;  /* 0x000000180d0d7890 */ /* 0x000fe2000fffe0ff */
[----:B------:R-:W-:-:S03]  /*2880*/  SHF.L.U32 R2, R12, 0x1f, RZ ;  /* 0x0000001f0c027819 */ /* 0x000fc600000006ff */
[----:B------:R-:W-:-:S09]  /*2890*/  ULEA UR4, UR21, UR13, 0x3 ;  /* 0x0000000d15047291 */ /* 0x000fd2000f8e18ff */
[----:B------:R-:W1:Y:S02]  /*28a0*/  SYNCS.PHASECHK.TRANS64.TRYWAIT P0, [UR4], R2 ;  /* 0x00000002ff0075a7 */ /* 0x000e640008001104 */
[----:B-1----:R-:W-:Y:S05]  /*28b0*/  @!P0 BRA `(.L_x_43) ;  /* 0x00000064003c8947 */ /* 0x002fea0003800000 */
.L_x_142:
[----:B------:R-:W-:-:S04]  /*28c0*/  UIADD3 UR4, UPT, UPT, UR21, 0x1, URZ ;  /* 0x0000000115047890 */ /* 0x000fc8000fffe0ff */
[----:B------:R-:W-:-:S04]  /*28d0*/  UISETP.NE.AND UP0, UPT, UR4, 0x3, UPT ;  /* 0x000000030400788c */ /* 0x000fc8000bf05270 */
[----:B------:R-:W-:Y:S02]  /*28e0*/  USEL UR6, URZ, 0x1, UP0 ;  /* 0x00000001ff067887 */ /* 0x000fe40008000000 */
[----:B------:R-:W-:-:S04]  /*28f0*/  USEL UR4, UR4, URZ, UP0 ;  /* 0x000000ff04047287 */ /* 0x000fc80008000000 */
[----:B------:R-:W-:Y:S01]  /*2900*/  ULEA UR5, UR4, UR13, 0x3 ;  /* 0x0000000d04057291 */ /* 0x000fe2000f8e18ff */
[----:B------:R-:W-:-:S04]  /*2910*/  LOP3.LUT R12, R12, UR6, RZ, 0x3c, !PT ;  /* 0x000000060c0c7c12 */ /* 0x000fc8000f8e3cff */
[----:B-1----:R-:W-:-:S04]  /*2920*/  SHF.L.U32 R2, R12, 0x1f, RZ ;  /* 0x0000001f0c027819 */ /* 0x002fc800000006ff */
[----:B------:R-:W1:Y:S02]  /*2930*/  SYNCS.PHASECHK.TRANS64.TRYWAIT P0, [UR5], R2 ;  /* 0x00000002ff0075a7 */ /* 0x000e640008001105 */
[----:B-1----:R-:W-:Y:S05]  /*2940*/  @!P0 BRA `(.L_x_44) ;  /* 0x0000006400308947 */ /* 0x002fea0003800000 */
.L_x_144:
[----:B------:R-:W-:-:S04]  /*2950*/  UIADD3 UR4, UPT, UPT, UR4, 0x1, URZ ;  /* 0x0000000104047890 */ /* 0x000fc8000fffe0ff */
[----:B------:R-:W-:-:S04]  /*2960*/  UISETP.NE.AND UP0, UPT, UR4, 0x3, UPT ;  /* 0x000000030400788c */ /* 0x000fc8000bf05270 */
[----:B------:R-:W-:Y:S02]  /*2970*/  USEL UR5, URZ, 0x1, UP0 ;  /* 0x00000001ff057887 */ /* 0x000fe40008000000 */
[----:B------:R-:W-:-:S04]  /*2980*/  USEL UR4, UR4, URZ, UP0 ;  /* 0x000000ff04047287 */ /* 0x000fc80008000000 */
[----:B------:R-:W-:Y:S01]  /*2990*/  ULEA UR4, UR4, UR13, 0x3 ;  /* 0x0000000d04047291 */ /* 0x000fe2000f8e18ff */
[----:B-1----:R-:W-:-:S04]  /*29a0*/  LOP3.LUT R2, R12, UR5, RZ, 0x3c, !PT ;  /* 0x000000050c027c12 */ /* 0x002fc8000f8e3cff */
[----:B------:R-:W-:Y:S01]  /*29b0*/  SHF.L.U32 R2, R2, 0x1f, RZ ;  /* 0x0000001f02027819 */ /* 0x000fe200000006ff */
[----:B------:R-:W-:-:S07]  /*29c0*/  IMAD.U32 R0, RZ, RZ, UR4 ;  /* 0x00000004ff007e24 */ /* 0x000fce000f8e00ff */
.L_x_45:
[----:B-1----:R1:W2:Y:S02]  /*29d0*/  SYNCS.PHASECHK.TRANS64.TRYWAIT P0, [R0+URZ], R2 ;  /* 0x00000002000075a7 */ /* 0x0022a400080011ff */
[----:B--2---:R-:W-:Y:S05]  /*29e0*/  @!P0 NANOSLEEP.SYNCS 0x989680 ;  /* 0x009896800000895d */ /* 0x004fea0003900000 */
[----:B------:R-:W2:Y:S02]  /*29f0*/  @!P0 SYNCS.PHASECHK.TRANS64 P0, [R0+URZ], R2 ;  /* 0x00000002000085a7 */ /* 0x000ea400080010ff */
[----:B--2---:R-:W-:Y:S05]  /*2a00*/  @P0 EXIT ;  /* 0x000000000000094d */ /* 0x004fea0003800000 */
[----:B------:R-:W-:Y:S05]  /*2a10*/  BRA `(.L_x_45) ;  /* 0xfffffffc00ec7947 */ /* 0x000fea000383ffff */
.L_x_22:
[----:B------:R-:W-:-:S04]  /*2a20*/  UISETP.NE.AND UP0, UPT, UR47, URZ, UPT ;  /* 0x000000ff2f00728c */ /* 0x000fc8000bf05270 */
[----:B------:R-:W-:-:S09]  /*2a30*/  UISETP.NE.OR UP0, UPT, UR17, 0x1, UP0 ;  /* 0x000000011100788c */ /* 0x000fd20008705670 */
[----:B------:R-:W-:Y:S05]  /*2a40*/  BRA.U UP0, `(.L_x_46) ;  /* 0x0000000500487547 */ /* 0x000fea000b800000 */
[----:B------:R-:W-:Y:S01]  /*2a50*/  ISETP.GE.U32.AND P2, PT, R0, 0x2, PT ;  /* 0x000000020000780c */ /* 0x000fe20003f46070 */
[----:B------:R-:W-:Y:S01]  /*2a60*/  IMAD.MOV.U32 R12, RZ, RZ, 0x1 ;  /* 0x00000001ff0c7424 */ /* 0x000fe200078e00ff */
[----:B------:R-:W-:Y:S02]  /*2a70*/  CS2R R10, SRZ ;  /* 0x00000000000a7805 */ /* 0x000fe4000001ff00 */
[----:B------:R-:W-:Y:S01]  /*2a80*/  CS2R R8, SRZ ;  /* 0x0000000000087805 */ /* 0x000fe2000001ff00 */
[----:B------:R-:W-:Y:S01]  /*2a90*/  UMOV UR6, 0x400 ;  /* 0x0000040000067882 */ /* 0x000fe20000000000 */
[----:B------:R-:W-:Y:S01]  /*2aa0*/  UMOV UR5, URZ ;  /* 0x000000ff00057c82 */ /* 0x000fe20008000000 */
[----:B------:R-:W-:-:S12]  /*2ab0*/  ULEA UR6, UR47, UR6, 0x18 ;  /* 0x000000062f067291 */ /* 0x000fd8000f8ec0ff */
.L_x_50:
[----:B------:R-:W-:Y:S02]  /*2ac0*/  LEA R2, R8, UR6, 0x3 ;  /* 0x0000000608027c11 */ /* 0x000fe4000f8e18ff */
[----:B------:R-:W-:-:S03]  /*2ad0*/  SHF.L.U32 R4, R9, 0x1f, RZ ;  /* 0x0000001f09047819 */ /* 0x000fc600000006ff */
[----:B------:R-:W-:Y:S01]  /*2ae0*/  VIADD R5, R2, 0xf0 ;  /* 0x000000f002057836 */ /* 0x000fe20000000000 */
[----:B------:R-:W1:Y:S02]  /*2af0*/  SYNCS.PHASECHK.TRANS64.TRYWAIT P0, [R2+URZ+0xe0], R4 ;  /* 0x0000e004020075a7 */ /* 0x000e6400080011ff */
[----:B-1----:R-:W-:Y:S05]  /*2b00*/  @!P0 BRA `(.L_x_47) ;  /* 0x0000006000d88947 */ /* 0x002fea0003800000 */
.L_x_145:
[----:B------:R-:W-:Y:S01]  /*2b10*/  ULEA UR4, UR5, UR6, 0x3 ;  /* 0x0000000605047291 */ /* 0x000fe2000f8e18ff */
[----:B-1----:R-:W-:Y:S01]  /*2b20*/  PRMT R2, RZ, 0x654, R5 ;  /* 0x00000654ff027816 */ /* 0x002fe20000000005 */
[----:B------:R-:W-:Y:S01]  /*2b30*/  @!P2 IMAD.MOV.U32 R4, RZ, RZ, 0x10 ;  /* 0x00000010ff04a424 */ /* 0x000fe200078e00ff */
[----:B------:R-:W-:Y:S01]  /*2b40*/  SHF.L.U32 R5, R12, 0x1f, RZ ;  /* 0x0000001f0c057819 */ /* 0x000fe200000006ff */
[----:B------:R-:W-:Y:S01]  /*2b50*/  UIADD3 UR7, UPT, UPT, UR4, 0x80, URZ ;  /* 0x0000008004077890 */ /* 0x000fe2000fffe0ff */
[----:B------:R1:W-:Y:S05]  /*2b60*/  SYNCS.ARRIVE.TRANS64.RED.A1T0 RZ, [R2+URZ], RZ ;  /* 0x000000ff02ff79a7 */ /* 0x0003ea00081004ff */
[----:B------:R-:W-:Y:S01]  /*2b70*/  IMAD.U32 R6, RZ, RZ, UR7 ;  /* 0x00000007ff067e24 */ /* 0x000fe2000f8e00ff */
[----:B------:R-:W2:Y:S04]  /*2b80*/  SYNCS.PHASECHK.TRANS64.TRYWAIT P0, [UR4+0x90], R5 ;  /* 0x00009005ff0075a7 */ /* 0x000ea80008001104 */
[----:B------:R-:W-:Y:S01]  /*2b90*/  PRMT R6, R0, 0x654, R6 ;  /* 0x0000065400067816 */ /* 0x000fe20000000006 */
[----:B-12---:R-:W-:Y:S06]  /*2ba0*/  @!P0 BRA `(.L_x_48) ;  /* 0x0000006000c48947 */ /* 0x006fec0003800000 */
.L_x_147:
[----:B------:R-:W-:Y:S01]  /*2bb0*/  ULEA UR8, UR5, UR6, 0x4 ;  /* 0x0000000605087291 */ /* 0x000fe2000f8e20ff */
[----:B------:R-:W-:Y:S01]  /*2bc0*/  SEL R3, R6, R3, !P2 ;  /* 0x0000000306037207 */ /* 0x000fe20005000000 */
[----:B------:R-:W-:Y:S01]  /*2bd0*/  UIADD3 UR9, UPT, UPT, UR4, 0x80, URZ ;  /* 0x0000008004097890 */ /* 0x000fe2000fffe0ff */
[----:B-1----:R-:W-:Y:S01]  /*2be0*/  LEA R2, R11, UR6, 0x3 ;  /* 0x000000060b027c11 */ /* 0x002fe2000f8e18ff */
[----:B------:R-:W-:Y:S01]  /*2bf0*/  UIADD3 UR8, UPT, UPT, UR8, 0x110, URZ ;  /* 0x0000011008087890 */ /* 0x000fe2000fffe0ff */
[----:B------:R1:W-:Y:S01]  /*2c00*/  @!P2 SYNCS.ARRIVE.TRANS64.RED RZ, [R3+URZ], R4 ;  /* 0x0000000403ffa9a7 */ /* 0x0003e200080004ff */
[----:B------:R-:W-:Y:S01]  /*2c10*/  UIADD3 UR4, UPT, UPT, UR5, 0x1, URZ ;  /* 0x0000000105047890 */ /* 0x000fe2000fffe0ff */
[----:B------:R-:W-:-:S03]  /*2c20*/  VIADD R8, R8, 0x1 ;  /* 0x0000000108087836 */ /* 0x000fc60000000000 */
[----:B------:R-:W-:Y:S02]  /*2c30*/  UISETP.NE.AND UP0, UPT, UR4, 0x2, UPT ;  /* 0x000000020400788c */ /* 0x000fe4000bf05270 */
[----:B------:R-:W-:Y:S01]  /*2c40*/  ISETP.NE.AND P0, PT, R8, 0x2, PT ;  /* 0x000000020800780c */ /* 0x000fe20003f05270 */
[----:B------:R-:W-:Y:S06]  /*2c50*/  UGETNEXTWORKID.BROADCAST [UR8], [UR9] ;  /* 0x00000000080073ca */ /* 0x000fec0008000100 */
[----:B------:R-:W-:Y:S02]  /*2c60*/  USEL UR7, URZ, 0x1, UP0 ;  /* 0x00000001ff077887 */ /* 0x000fe40008000000 */
[----:B------:R-:W-:-:S04]  /*2c70*/  USEL UR5, UR4, URZ, UP0 ;  /* 0x000000ff04057287 */ /* 0x000fc80008000000 */
[----:B------:R-:W-:Y:S02]  /*2c80*/  LOP3.LUT R12, R12, UR7, RZ, 0x3c, !PT ;  /* 0x000000070c0c7c12 */ /* 0x000fe4000f8e3cff */
[----:B-1----:R-:W-:-:S04]  /*2c90*/  SHF.L.U32 R4, R10, 0x1f, RZ ;  /* 0x0000001f0a047819 */ /* 0x002fc800000006ff */
[----:B------:R-:W1:Y:S02]  /*2ca0*/  SYNCS.PHASECHK.TRANS64.TRYWAIT P1, [R2+URZ+0x80], R4 ;  /* 0x00008004020075a7 */ /* 0x000e6400080211ff */
[----:B-1----:R-:W-:Y:S05]  /*2cb0*/  @!P1 BRA `(.L_x_49) ;  /* 0x0000006000989947 */ /* 0x002fea0003800000 */
.L_x_148:
[C---:B-1----:R-:W-:Y:S01]  /*2cc0*/  LEA R4, R11.reuse, UR6, 0x4 ;  /* 0x000000060b047c11 */ /* 0x042fe2000f8e20ff */
[----:B------:R-:W-:Y:S01]  /*2cd0*/  VIADD R2, R2, 0x90 ;  /* 0x0000009002027836 */ /* 0x000fe20000000000 */
[----:B------:R-:W-:Y:S01]  /*2ce0*/  SEL R8, R8, RZ, P0 ;  /* 0x000000ff08087207 */ /* 0x000fe20000000000 */
[----:B------:R-:W-:-:S03]  /*2cf0*/  VIADD R11, R11, 0x1 ;  /* 0x000000010b0b7836 */ /* 0x000fc60000000000 */
[----:B------:R-:W1:Y:S01]  /*2d00*/  LDS.128 R4, [R4+0x110] ;  /* 0x0001100004047984 */ /* 0x000e620000000c00 */
[----:B------:R-:W-:Y:S02]  /*2d10*/  PRMT R2, RZ, 0x654, R2 ;  /* 0x00000654ff027816 */ /* 0x000fe40000000002 */
[C---:B------:R-:W-:Y:S01]  /*2d20*/  ISETP.NE.AND P1, PT, R11.reuse, 0x2, PT ;  /* 0x000000020b00780c */ /* 0x040fe20003f25270 */
[----:B------:R-:W-:Y:S01]  /*2d30*/  @!PT LDS RZ, [RZ] ;  /* 0x00000000fffff984 */ /* 0x000fe20000000800 */
[----:B------:R-:W-:Y:S01]  /*2d40*/  @!PT LDS RZ, [RZ] ;  /* 0x00000000fffff984 */ /* 0x000fe20000000800 */
[----:B------:R-:W-:Y:S01]  /*2d50*/  @!PT LDS RZ, [RZ] ;  /* 0x00000000fffff984 */ /* 0x000fe20000000800 */
[----:B------:R-:W-:Y:S01]  /*2d60*/  @!PT LDS RZ, [RZ] ;  /* 0x00000000fffff984 */ /* 0x000fe20000000800 */
[----:B------:R2:W-:Y:S06]  /*2d70*/  MEMBAR.ALL.CTA ;  /* 0x0000000000007992 */ /* 0x0005ec0000008000 */
[----:B--2---:R-:W2:Y:S01]  /*2d80*/  FENCE.VIEW.ASYNC.S ;  /* 0x00000000000073c6 */ /* 0x004ea20000000000 */
[----:B------:R-:W-:Y:S01]  /*2d90*/  SEL R11, R11, RZ, P1 ;  /* 0x000000ff0b0b7207 */ /* 0x000fe20000800000 */
[----:B--2---:R2:W-:Y:S01]  /*2da0*/  SYNCS.ARRIVE.TRANS64.RED.A1T0 RZ, [R2+URZ], RZ ;  /* 0x000000ff02ff79a7 */ /* 0x0045e200081004ff */
[----:B-1----:R-:W-:-:S02]  /*2db0*/  LOP3.LUT P3, RZ, R6, 0x1, RZ, 0xc0, !PT ;  /* 0x0000000106ff7812 */ /* 0x002fc4000786c0ff */
[----:B------:R-:W-:-:S04]  /*2dc0*/  SEL R4, RZ, 0x1, P1 ;  /* 0x00000001ff047807 */ /* 0x000fc80000800000 */
[----:B------:R-:W-:Y:S02]  /*2dd0*/  LOP3.LUT R10, R10, R4, RZ, 0x3c, !PT ;  /* 0x000000040a0a7212 */ /* 0x000fe400078e3cff */
[----:B--2---:R-:W-:-:S04]  /*2de0*/  SEL R2, RZ, 0x1, P0 ;  /* 0x00000001ff027807 */ /* 0x004fc80000000000 */
[----:B------:R-:W-:Y:S01]  /*2df0*/  LOP3.LUT R9, R9, R2, RZ, 0x3c, !PT ;  /* 0x0000000209097212 */ /* 0x000fe200078e3cff */
[----:B------:R-:W-:Y:S06]  /*2e00*/  @P3 BRA `(.L_x_50) ;  /* 0xfffffffc002c3947 */ /* 0x000fec000383ffff */
[----:B------:R-:W-:Y:S01]  /*2e10*/  ULEA UR4, UR5, UR6, 0x3 ;  /* 0x0000000605047291 */ /* 0x000fe2000f8e18ff */
[----:B------:R-:W-:-:S08]  /*2e20*/  SHF.L.U32 R2, R12, 0x1f, RZ ;  /* 0x0000001f0c027819 */ /* 0x000fd000000006ff */
[----:B------:R-:W1:Y:S02]  /*2e30*/  SYNCS.PHASECHK.TRANS64 P0, [UR4+0x90], R2 ;  /* 0x00009002ff0075a7 */ /* 0x000e640008001004 */
[----:B-1----:R-:W-:Y:S05]  /*2e40*/  @P0 BRA `(.L_x_51) ;  /* 0x0000000000080947 */ /* 0x002fea0003800000 */
[----:B------:R-:W1:Y:S02]  /*2e50*/  SYNCS.PHASECHK.TRANS64.TRYWAIT P0, [UR4+0x90], R2 ;  /* 0x00009002ff0075a7 */ /* 0x000e640008001104 */
[----:B-1----:R-:W-:Y:S05]  /*2e60*/  @!P0 BRA `(.L_x_52) ;  /* 0x0000006000408947 */ /* 0x002fea0003800000 */
.L_x_51:
[----:B------:R-:W-:-:S04]  /*2e70*/  UIADD3 UR7, UPT, UPT, UR5, 0x1, URZ ;  /* 0x0000000105077890 */ /* 0x000fc8000fffe0ff */
[----:B------:R-:W-:-:S04]  /*2e80*/  UISETP.NE.AND UP0, UPT, UR7, 0x2, UPT ;  /* 0x000000020700788c */ /* 0x000fc8000bf05270 */
[----:B------:R-:W-:Y:S02]  /*2e90*/  USEL UR8, URZ, 0x1, UP0 ;  /* 0x00000001ff087887 */ /* 0x000fe40008000000 */
[----:B------:R-:W-:-:S04]  /*2ea0*/  USEL UR7, UR7, URZ, UP0 ;  /* 0x000000ff07077287 */ /* 0x000fc80008000000 */
[----:B------:R-:W-:Y:S01]  /*2eb0*/  ULEA UR7, UR7, UR6, 0x3 ;  /* 0x0000000607077291 */ /* 0x000fe2000f8e18ff */
[----:B-1----:R-:W-:-:S04]  /*2ec0*/  LOP3.LUT R2, R12, UR8, RZ, 0x3c, !PT ;  /* 0x000000080c027c12 */ /* 0x002fc8000f8e3cff */
[----:B------:R-:W-:-:S04]  /*2ed0*/  SHF.L.U32 R0, R2, 0x1f, RZ ;  /* 0x0000001f02007819 */ /* 0x000fc800000006ff */
[----:B------:R-:W1:Y:S02]  /*2ee0*/  SYNCS.PHASECHK.TRANS64 P0, [UR7+0x90], R0 ;  /* 0x00009000ff0075a7 */ /* 0x000e640008001007 */
[----:B-1----:R-:W-:Y:S05]  /*2ef0*/  @P0 EXIT ;  /* 0x000000000000094d */ /* 0x002fea0003800000 */
[----:B------:R-:W-:Y:S02]  /*2f00*/  SHF.L.U32 R2, R2, 0x1f, RZ ;  /* 0x0000001f02027819 */ /* 0x000fe400000006ff */
[----:B------:R-:W-:-:S07]  /*2f10*/  MOV R0, UR7 ;  /* 0x0000000700007c02 */ /* 0x000fce0008000f00 */
.L_x_53:
[----:B-1----:R1:W2:Y:S02]  /*2f20*/  SYNCS.PHASECHK.TRANS64.TRYWAIT P0, [R0+URZ+0x90], R2 ;  /* 0x00009002000075a7 */ /* 0x0022a400080011ff */
[----:B--2---:R-:W-:Y:S05]  /*2f30*/  @!P0 NANOSLEEP.SYNCS 0x989680 ;  /* 0x009896800000895d */ /* 0x004fea0003900000 */
[----:B------:R-:W2:Y:S02]  /*2f40*/  @!P0 SYNCS.PHASECHK.TRANS64 P0, [R0+URZ+0x90], R2 ;  /* 0x00009002000085a7 */ /* 0x000ea400080010ff */
[----:B--2---:R-:W-:Y:S05]  /*2f50*/  @P0 EXIT ;  /* 0x000000000000094d */ /* 0x004fea0003800000 */
[----:B------:R-:W-:Y:S05]  /*2f60*/  BRA `(.L_x_53) ;  /* 0xfffffffc00ec7947 */ /* 0x000fea000383ffff */
.L_x_46:
[----:B------:R-:W-:Y:S05]  /*2f70*/  BRA.U UP4, `(.L_x_54) ;  /* 0x0000001104447547 */ /* 0x000fea000b800000 */
[----:B------:R-:W-:Y:S01]  /*2f80*/  UMOV UR4, 0x40 ;  /* 0x0000004000047882 */ /* 0x000fe20000000000 */
[----:B------:R-:W-:Y:S01]  /*2f90*/  NOP ;  /* 0x0000000000007918 */ /* 0x000fe20000000000 */
[----:B------:R-:W-:Y:S01]  /*2fa0*/  ULEA UR5, UR47, UR4, 0x18 ;  /* 0x000000042f057291 */ /* 0x000fe2000f8ec0ff */
[----:B------:R-:W-:Y:S02]  /*2fb0*/  UMOV UR6, 0x400 ;  /* 0x0000040000067882 */ /* 0x000fe40000000000 */
[----:B------:R-:W-:-:S06]  /*2fc0*/  ULEA UR6, UR47, UR6, 0x18 ;  /* 0x000000062f067291 */ /* 0x000fcc000f8ec0ff */
[----:B------:R-:W1:Y:S02]  /*2fd0*/  LDS.U8 R0, [UR5+0x1c] ;  /* 0x00001c05ff007984 */ /* 0x000e640008000000 */
[----:B-1----:R-:W-:-:S13]  /*2fe0*/  ISETP.NE.AND P0, PT, R0, RZ, PT ;  /* 0x000000ff0000720c */ /* 0x002fda0003f05270 */
[----:B------:R-:W-:Y:S05]  /*2ff0*/  @P0 BRA `(.L_x_55) ;  /* 0x0000000000580947 */ /* 0x000fea0003800000 */
[----:B------:R-:W-:-:S13]  /*3000*/  ELECT P0, URZ, PT ;  /* 0x0000000000ff782f */ /* 0x000fda0003800000 */
[----:B------:R-:W-:Y:S05]  /*3010*/  @!P0 BRA `(.L_x_56) ;  /* 0x0000000000608947 */ /* 0x000fea0003800000 */
[----:B------:R-:W-:Y:S01]  /*3020*/  UMOV UR4, 0x10 ;  /* 0x0000001000047882 */ /* 0x000fe20000000000 */
[----:B------:R-:W-:Y:S01]  /*3030*/  HFMA2 R0, -RZ, RZ, 0, 5.9604644775390625e-08 ;  /* 0x00000001ff007431 */ /* 0x000fe200000001ff */
[----:B------:R-:W-:-:S03]  /*3040*/  MOV R3, 0xffff ;  /* 0x0000ffff00037802 */ /* 0x000fc60000000f00 */
[----:B------:R-:W-:Y:S04]  /*3050*/  DEPBAR.LE SB1, 0x36 ;  /* 0x00009d800000791a */ /* 0x000fe80000000000 */
[----:B------:R-:W1:Y:S02]  /*3060*/  UTCATOMSWS.FIND_AND_SET.ALIGN UP0, UR4, UR4 ;  /* 0x00000004000475e3 */ /* 0x000e640008000800 */
[----:B-1----:R-:W-:Y:S01]  /*3070*/  MOV R4, UR4 ;  /* 0x0000000400047c02 */ /* 0x002fe20008000f00 */
[----:B------:R-:W-:Y:S06]  /*3080*/  BRA.U UP0, `(.L_x_57) ;  /* 0x0000000100187547 */ /* 0x000fec000b800000 */
.L_x_58:
[----:B------:R-:W-:Y:S05]  /*3090*/  NANOSLEEP 0x64 ;  /* 0x000000640000795d */ /* 0x000fea0003800000 */
[----:B------:R-:W-:-:S05]  /*30a0*/  UMOV UR4, 0x10 ;  /* 0x0000001000047882 */ /* 0x000fca0000000000 */
[----:B------:R-:W-:Y:S04]  /*30b0*/  DEPBAR.LE SB1, 0x36 ;  /* 0x00009d800000791a */ /* 0x000fe80000000000 */
[----:B------:R-:W1:Y:S02]  /*30c0*/  UTCATOMSWS.FIND_AND_SET.ALIGN UP0, UR4, UR4 ;  /* 0x00000004000475e3 */ /* 0x000e640008000800 */
[----:B-1----:R-:W-:Y:S01]  /*30d0*/  MOV R4, UR4 ;  /* 0x0000000400047c02 */ /* 0x002fe20008000f00 */
[----:B------:R-:W-:Y:S05]  /*30e0*/  BRA.U !UP0, `(.L_x_58) ;  /* 0xfffffffd08e87547 */ /* 0x000fea000b83ffff */
.L_x_57:
[-C--:B------:R-:W-:Y:S02]  /*30f0*/  SHF.L.U32 R3, R3, R4.reuse, RZ ;  /* 0x0000000403037219 */ /* 0x080fe400000006ff */
[----:B------:R-:W-:Y:S01]  /*3100*/  SHF.L.U32 R0, R0, R4, RZ ;  /* 0x0000000400007219 */ /* 0x000fe200000006ff */
[----:B------:R-:W-:Y:S02]  /*3110*/  IMAD.SHL.U32 R4, R4, 0x20, RZ ;  /* 0x0000002004047824 */ /* 0x000fe400078e00ff */
[----:B------:R1:W-:Y:S04]  /*3120*/  ATOMS.OR RZ, [UR5+0x14], R3 ;  /* 0x00001403ffff798c */ /* 0x0003e8000b000005 */
[----:B------:R1:W-:Y:S04]  /*3130*/  ATOMS.OR RZ, [UR5+0x18], R0 ;  /* 0x00001800ffff798c */ /* 0x0003e8000b000005 */
[----:B------:R1:W-:Y:S01]  /*3140*/  STS [UR6+0x130], R4 ;  /* 0x00013004ff007988 */ /* 0x0003e20008000806 */
[----:B------:R-:W-:Y:S05]  /*3150*/  BRA `(.L_x_56) ;  /* 0x0000000000107947 */ /* 0x000fea0003800000 */
.L_x_55:
[----:B------:R-:W-:Y:S02]  /*3160*/  MOV R0, 0xffffffff ;  /* 0xffffffff00007802 */ /* 0x000fe40000000f00 */
[----:B------:R-:W-:-:S03]  /*3170*/  MOV R4, 0x31a0 ;  /* 0x000031a000047802 */ /* 0x000fc60000000f00 */
[----:B------:R1:W-:Y:S04]  /*3180*/  STS [UR6+0x130], R0 ;  /* 0x00013000ff007988 */ /* 0x0003e80008000806 */
[----:B-1---5:R-:W-:Y:S05]  /*3190*/  CALL.REL.NOINC `($__internal_1_$__cuda_sm10x_tcgen05_guardrail_trap_phase_invalid_during_alloc) ;  /* 0x00000064008c7944 */ /* 0x022fea0003c00000 */
.L_x_56:
[----:B------:R-:W-:Y:S05]  /*31a0*/  WARPSYNC.ALL ;  /* 0x0000000000007948 */ /* 0x000fea0003800000 */
[----:B------:R-:W2:Y:S01]  /*31b0*/  S2UR UR4, SR_CgaCtaId ;  /* 0x00000000000479c3 */ /* 0x000ea20000008800 */
[----:B------:R-:W-:Y:S01]  /*31c0*/  UMOV UR41, 0x400 ;  /* 0x0000040000297882 */ /* 0x000fe20000000000 */
[----:B------:R-:W-:-:S06]  /*31d0*/  NOP ;  /* 0x0000000000007918 */ /* 0x000fcc0000000000 */
[----:B------:R-:W-:Y:S06]  /*31e0*/  BAR.ARV 0x6, 0xa0 ;  /* 0x0182800000007b1d */ /* 0x000fec0000002000 */
[----:B------:R-:W3:Y:S01]  /*31f0*/  LDCU UR6, c[0x0][0x38c] ;  /* 0x00007180ff0677ac */ /* 0x000ee20008000800 */
[----:B------:R-:W-:Y:S01]  /*3200*/  LOP3.LUT R2, R2, 0xffff, RZ, 0xc0, !PT ;  /* 0x0000ffff02027812 */ /* 0x000fe200078ec0ff */
[----:B------:R-:W-:Y:S01]  /*3210*/  IMAD.MOV.U32 R11, RZ, RZ, 0x1 ;  /* 0x00000001ff0b7424 */ /* 0x000fe200078e00ff */
[----:B------:R-:W-:Y:S01]  /*3220*/  CS2R R8, SRZ ;  /* 0x0000000000087805 */ /* 0x000fe2000001ff00 */
[----:B------:R-:W4:Y:S01]  /*3230*/  LDCU UR7, c[0x0][0x38c] ;  /* 0x00007180ff0777ac */ /* 0x000f220008000800 */
[----:B------:R-:W-:Y:S01]  /*3240*/  R2UR UR42, R2 ;  /* 0x00000000022a72ca */ /* 0x000fe200000e0000 */
[----:B------:R-:W-:Y:S01]  /*3250*/  IMAD.MOV.U32 R10, RZ, RZ, RZ ;  /* 0x000000ffff0a7224 */ /* 0x000fe200078e00ff */
[----:B------:R-:W-:Y:S01]  /*3260*/  UMOV UR45, URZ ;  /* 0x000000ff002d7c82 */ /* 0x000fe20008000000 */
[----:B------:R-:W-:Y:S01]  /*3270*/  UMOV UR39, URZ ;  /* 0x000000ff00277c82 */ /* 0x000fe20008000000 */
[----:B--2---:R-:W-:Y:S01]  /*3280*/  ULEA UR41, UR4, UR41, 0x18 ;  /* 0x0000002904297291 */ /* 0x004fe2000f8ec0ff */
[----:B------:R-:W-:Y:S01]  /*3290*/  UMOV UR62, 0x0 ;  /* 0x00000000003e7882 */ /* 0x000fe20000000000 */
[----:B------:R-:W-:-:S02]  /*32a0*/  UMOV UR63, 0x4200910 ;  /* 0x04200910003f7882 */ /* 0x000fc40000000000 */
[----:B------:R-:W-:Y:S02]  /*32b0*/  UIADD3 UR5, UPT, UPT, UR41, 0x8800, URZ ;  /* 0x0000880029057890 */ /* 0x000fe4000fffe0ff */
[----:B------:R-:W-:Y:S02]  /*32c0*/  UIADD3 UR4, UPT, UPT, UR41, 0x14800, URZ ;  /* 0x0001480029047890 */ /* 0x000fe4000fffe0ff */
[----:B---3--:R-:W-:Y:S01]  /*32d0*/  UIADD3 UR6, UPT, UPT, UR6, 0x3f, URZ ;  /* 0x0000003f06067890 */ /* 0x008fe2000fffe0ff */
[----:B-1----:R-:W1:Y:S01]  /*32e0*/  LDS R0, [UR41+0x130] ;  /* 0x00013029ff007984 */ /* 0x002e620008000800 */
[----:B------:R-:W-:Y:S02]  /*32f0*/  USHF.R.U32.HI UR5, URZ, 0x4, UR5 ;  /* 0x00000004ff057899 */ /* 0x000fe40008011605 */
[----:B------:R-:W-:Y:S02]  /*3300*/  USHF.R.S32.HI UR47, URZ, 0x1f, UR6 ;  /* 0x0000001fff2f7899 */ /* 0x000fe40008011406 */
[----:B------:R-:W-:-:S02]  /*3310*/  USHF.R.U32.HI UR4, URZ, 0x4, UR4 ;  /* 0x00000004ff047899 */ /* 0x000fc40008011604 */
[----:B------:R-:W-:Y:S02]  /*3320*/  ULEA.HI UR47, UR47, UR6, URZ, 0x6 ;  /* 0x000000062f2f7291 */ /* 0x000fe4000f8f30ff */
[----:B------:R-:W-:Y:S02]  /*3330*/  ULOP3.LUT UR5, UR5, 0x3fff, URZ, 0xc0, !UPT ;  /* 0x00003fff05057892 */ /* 0x000fe4000f8ec0ff */
[----:B------:R-:W-:Y:S02]  /*3340*/  USHF.R.S32.HI UR47, URZ, 0x6, UR47 ;  /* 0x00000006ff2f7899 */ /* 0x000fe4000801142f */
[----:B------:R-:W-:Y:S02]  /*3350*/  ULOP3.LUT UR4, UR4, 0x3fff, URZ, 0xc0, !UPT ;  /* 0x00003fff04047892 */ /* 0x000fe4000f8ec0ff */
[----:B------:R-:W-:Y:S01]  /*3360*/  UISETP.LT.AND UP0, UPT, UR47, 0x1, UPT ;  /* 0x000000012f00788c */ /* 0x000fe2000bf01270 */
[----:B------:R-:W-:Y:S01]  /*3370*/  UMOV UR60, 0x0 ;  /* 0x00000000003c7882 */ /* 0x000fe20000000000 */
[----:B------:R-:W-:-:S02]  /*3380*/  UMOV UR61, 0x4200910 ;  /* 0x04200910003d7882 */ /* 0x000fc40000000000 */
[----:B------:R-:W-:Y:S01]  /*3390*/  USEL UR64, UR47, 0x1, !UP0 ;  /* 0x000000012f407887 */ /* 0x000fe2000c000000 */
[----:B------:R-:W-:Y:S01]  /*33a0*/  UMOV UR58, 0x0 ;  /* 0x00000000003a7882 */ /* 0x000fe20000000000 */
[----:B------:R-:W-:Y:S01]  /*33b0*/  UMOV UR59, 0x4200910 ;  /* 0x04200910003b7882 */ /* 0x000fe20000000000 */
[----:B------:R-:W-:Y:S01]  /*33c0*/  UMOV UR56, 0x0 ;  /* 0x0000000000387882 */ /* 0x000fe20000000000 */
[----:B------:R-:W-:Y:S01]  /*33d0*/  UMOV UR57, 0x4200910 ;  /* 0x0420091000397882 */ /* 0x000fe20000000000 */
[----:B------:R-:W-:Y:S01]  /*33e0*/  UMOV UR54, 0x0 ;  /* 0x0000000000367882 */ /* 0x000fe20000000000 */
[----:B------:R-:W-:Y:S01]  /*33f0*/  UMOV UR55, 0x4200910 ;  /* 0x0420091000377882 */ /* 0x000fe20000000000 */
[----:B------:R-:W-:Y:S01]  /*3400*/  UMOV UR52, 0x0 ;  /* 0x0000000000347882 */ /* 0x000fe20000000000 */
[----:B------:R-:W-:Y:S01]  /*3410*/  UMOV UR53, 0x4200910 ;  /* 0x0420091000357882 */ /* 0x000fe20000000000 */
[----:B------:R-:W-:Y:S02]  /*3420*/  ULOP3.LUT UR43, UR5, 0x10000, URZ, 0xfc, !UPT ;  /* 0x00010000052b7892 */ /* 0x000fe4000f8efcff */
[----:B------:R-:W-:-:S02]  /*3430*/  ULOP3.LUT UR44, UR4, 0x10000, URZ, 0xfc, !UPT ;  /* 0x00010000042c7892 */ /* 0x000fc4000f8efcff */
[----:B------:R-:W-:Y:S02]  /*3440*/  UIADD3 UR64, UPT, UPT, -UR64, URZ, URZ ;  /* 0x000000ff40407290 */ /* 0x000fe4000fffe1ff */
[----:B----4-:R-:W-:Y:S01]  /*3450*/  UISETP.GE.AND UP4, UPT, UR7, 0x1, UPT ;  /* 0x000000010700788c */ /* 0x010fe2000bf86270 */
[----:B------:R-:W-:Y:S01]  /*3460*/  UMOV UR50, 0x0 ;  /* 0x0000000000327882 */ /* 0x000fe20000000000 */
[----:B------:R-:W-:Y:S01]  /*3470*/  UMOV UR51, 0x4200910 ;  /* 0x0420091000337882 */ /* 0x000fe20000000000 */
[----:B------:R-:W-:Y:S01]  /*3480*/  UMOV UR48, 0x0 ;  /* 0x0000000000307882 */ /* 0x000fe20000000000 */
[----:B-1----:R-:W-:Y:S01]  /*3490*/  R2UR UR65, R0 ;  /* 0x00000000004172ca */ /* 0x002fe200000e0000 */
[----:B------:R-:W-:-:S14]  /*34a0*/  UMOV UR49, 0x4200910 ;  /* 0x0420091000317882 */ /* 0x000fdc0000000000 */
.L_x_65:
[----:B------:R-:W-:Y:S02]  /*34b0*/  LEA R0, R10, UR41, 0x3 ;  /* 0x000000290a007c11 */ /* 0x000fe4000f8e18ff */
[----:B------:R-:W-:Y:S02]  /*34c0*/  SHF.L.U32 R2, R9, 0x1f, RZ ;  /* 0x0000001f09027819 */ /* 0x000fe400000006ff */
[----:B------:R-:W-:Y:S01]  /*34d0*/  PLOP3.LUT P0, PT, PT, PT, UP4, 0x80, 0x8 ;  /* 0x000000000008781c */ /* 0x000fe20003f0f048 */
[----:B------:R-:W-:Y:S01]  /*34e0*/  VIADD R3, R0, 0x90 ;  /* 0x0000009000037836 */ /* 0x000fe20000000000 */
[----:B-1----:R-:W1:Y:S02]  /*34f0*/  SYNCS.PHASECHK.TRANS64.TRYWAIT P1, [R0+URZ+0x80], R2 ;  /* 0x00008002000075a7 */ /* 0x002e6400080211ff */
[----:B-1-3--:R-:W-:Y:S09]  /*3500*/  @!P1 BRA `(.L_x_59) ;  /* 0x0000005800b09947 */ /* 0x00aff20003800000 */
.L_x_150:
[----:B------:R-:W-:Y:S01]  /*3510*/  LEA R4, R10, UR41, 0x4 ;  /* 0x000000290a047c11 */ /* 0x000fe2000f8e20ff */
[----:B------:R-:W-:Y:S01]  /*3520*/  @UP4 ULEA UR4, UR39, UR41, 0x3 ;  /* 0x0000002927044291 */ /* 0x000fe2000f8e18ff */
[----:B------:R-:W-:Y:S01]  /*3530*/  PLOP3.LUT P2, PT, PT, PT, PT, 0x80, 0x8 ;  /* 0x000000000008781c */ /* 0x000fe20003f4f070 */
[----:B------:R-:W-:Y:S01]  /*3540*/  ULEA UR46, UR45, UR41, 0x3 ;  /* 0x000000292d2e7291 */ /* 0x000fe2000f8e18ff */
[----:B------:R-:W-:Y:S02]  /*3550*/  PRMT R3, RZ, 0x654, R3 ;  /* 0x00000654ff037816 */ /* 0x000fe40000000003 */
[----:B------:R-:W2:Y:S01]  /*3560*/  LDS.128 R4, [R4+0x110] ;  /* 0x0001100004047984 */ /* 0x000ea20000000c00 */
[----:B-1----:R-:W-:Y:S02]  /*3570*/  @P0 SHF.L.U32 R2, R8, 0x1f, RZ ;  /* 0x0000001f08020819 */ /* 0x002fe400000006ff */
[----:B------:R-:W-:Y:S01]  /*3580*/  SHF.L.U32 R0, R11, 0x1f, RZ ;  /* 0x0000001f0b007819 */ /* 0x000fe200000006ff */
[----:B------:R-:W-:Y:S01]  /*3590*/  @!PT LDS RZ, [RZ] ;  /* 0x00000000fffff984 */ /* 0x000fe20000000800 */
[----:B------:R-:W-:Y:S01]  /*35a0*/  @!PT LDS RZ, [RZ] ;  /* 0x00000000fffff984 */ /* 0x000fe20000000800 */
[----:B------:R-:W-:Y:S01]  /*35b0*/  @!PT LDS RZ, [RZ] ;  /* 0x00000000fffff984 */ /* 0x000fe20000000800 */
[----:B------:R-:W-:Y:S01]  /*35c0*/  @!PT LDS RZ, [RZ] ;  /* 0x00000000fffff984 */ /* 0x000fe20000000800 */
[----:B------:R1:W-:Y:S06]  /*35d0*/  MEMBAR.ALL.CTA ;  /* 0x0000000000007992 */ /* 0x0003ec0000008000 */
[----:B-1----:R-:W1:Y:S02]  /*35e0*/  FENCE.VIEW.ASYNC.S ;  /* 0x00000000000073c6 */ /* 0x002e640000000000 */
[----:B-1----:R1:W-:Y:S01]  /*35f0*/  SYNCS.ARRIVE.TRANS64.RED.A1T0 RZ, [R3+URZ], RZ ;  /* 0x000000ff03ff79a7 */ /* 0x0023e200081004ff */
[----:B------:R1:W3:Y:S01]  /*3600*/  @P0 SYNCS.PHASECHK.TRANS64.TRYWAIT P2, [UR4], R2 ;  /* 0x00000002ff0005a7 */ /* 0x0002e20008041104 */
[----:B------:R-:W-:Y:S01]  /*3610*/  ULEA.HI UR4, UR45, UR45, URZ, 0x1 ;  /* 0x0000002d2d047291 */ /* 0x000fe2000f8f08ff */
[----:B--2---:R-:W-:-:S03]  /*3620*/  LOP3.LUT P1, RZ, R6, 0x1, RZ, 0xc0, !PT ;  /* 0x0000000106ff7812 */ /* 0x004fc6000782c0ff */
[----:B------:R-:W-:Y:S02]  /*3630*/  USHF.L.U32 UR5, UR4, 0x6, URZ ;  /* 0x0000000604057899 */ /* 0x000fe400080006ff */
[----:B------:R-:W-:Y:S02]  /*3640*/  ULOP3.LUT UR36, UR4, 0xffe, URZ, 0xc0, !UPT ;  /* 0x00000ffe04247892 */ /* 0x000fe4000f8ec0ff */
[----:B------:R-:W-:Y:S02]  /*3650*/  ULOP3.LUT UR4, UR5, 0xffffff80, URZ, 0xc0, !UPT ;  /* 0xffffff8005047892 */ /* 0x000fe4000f8ec0ff */
[----:B------:R-:W-:Y:S02]  /*3660*/  UIADD3 UR36, UPT, UPT, -UR36, UR45, URZ ;  /* 0x0000002d24247290 */ /* 0x000fe4000fffe1ff */
[----:B------:R-:W-:Y:S01]  /*3670*/  UIADD3 UR4, UPT, UPT, UR65, UR4, URZ ;  /* 0x0000000441047290 */ /* 0x000fe2000fffe0ff */
[----:B------:R-:W2:Y:S03]  /*3680*/  SYNCS.PHASECHK.TRANS64.TRYWAIT P0, [UR46+0xc0], R0 ;  /* 0x0000c000ff0075a7 */ /* 0x000ea6000800112e */
[----:B------:R-:W-:Y:S01]  /*3690*/  ULEA UR36, UR36, UR4, 0x14 ;  /* 0x0000000424247291 */ /* 0x000fe2000f8ea0ff */
[----:B-123--:R-:W-:Y:S11]  /*36a0*/  @!P0 BRA `(.L_x_60) ;  /* 0x00000058005c8947 */ /* 0x00eff60003800000 */
.L_x_152:
[----:B------:R-:W-:Y:S01]  /*36b0*/  IADD3 R10, PT, PT, R10, 0x1, RZ ;  /* 0x000000010a0a7810 */ /* 0x000fe20007ffe0ff */
[----:B------:R-:W-:Y:S06]  /*36c0*/  BRA.U !UP4, `(.L_x_61) ;  /* 0x000000050c107547 */ /* 0x000fec000b800000 */
[----:B------:R-:W-:Y:S01]  /*36d0*/  UPLOP3.LUT UP2, UPT, UPT, UPT, UPT, 0x40, 0x4 ;  /* 0x000000000004789c */ /* 0x000fe20003f4e870 */
[----:B------:R-:W-:Y:S01]  /*36e0*/  UMOV UR38, UR64 ;  /* 0x0000004000267c82 */ /* 0x000fe20008000000 */
[----:B------:R-:W-:Y:S01]  /*36f0*/  UMOV UR37, UR47 ;  /* 0x0000002f00257c82 */ /* 0x000fe20008000000 */
[----:B------:R-:W-:-:S08]  /*3700*/  UMOV UR5, UR39 ;  /* 0x0000002700057c82 */ /* 0x000fd00008000000 */
.L_x_64:
[----:B------:R-:W-:Y:S02]  /*3710*/  UIADD3 UR38, UPT, UPT, UR38, 0x1, URZ ;  /* 0x0000000126267890 */ /* 0x000fe4000fffe0ff */
[----:B------:R-:W-:Y:S02]  /*3720*/  ULEA UR7, UR5, UR41, 0x3 ;  /* 0x0000002905077291 */ /* 0x000fe4000f8e18ff */
[----:B------:R-:W-:Y:S01]  /*3730*/  UISETP.NE.AND UP3, UPT, UR38, URZ, UPT ;  /* 0x000000ff2600728c */ /* 0x000fe2000bf65270 */
[----:B--23--:R-:W-:Y:S10]  /*3740*/  @P2 BRA `(.L_x_62) ;  /* 0x00000000000c2947 */ /* 0x00cff40003800000 */
[----:B-1----:R-:W-:Y:S04]  /*3750*/  SHF.L.U32 R2, R8, 0x1f, RZ ;  /* 0x0000001f08027819 */ /* 0x002fe800000006ff */
[----:B------:R-:W1:Y:S02]  /*3760*/  SYNCS.PHASECHK.TRANS64.TRYWAIT P0, [UR7], R2 ;  /* 0x00000002ff0075a7 */ /* 0x000e640008001107 */
[----:B-1----:R-:W-:Y:S05]  /*3770*/  @!P0 BRA `(.L_x_63) ;  /* 0x0000005800408947 */ /* 0x002fea0003800000 */
.L_x_62:
[----:B------:R-:W-:Y:S01]  /*3780*/  UISETP.NE.AND UP0, UPT, UR37, 0x1, UPT ;  /* 0x000000012500788c */ /* 0x000fe2000bf05270 */
[----:B------:R-:W-:Y:S01]  /*3790*/  PLOP3.LUT P2, PT, PT, PT, PT, 0x80, 0x8 ;  /* 0x000000000008781c */ /* 0x000fe20003f4f070 */
[----:B------:R-:W-:Y:S02]  /*37a0*/  UIADD3 UR4, UPT, UPT, UR5, 0x1, URZ ;  /* 0x0000000105047890 */ /* 0x000fe4000fffe0ff */
[----:B------:R-:W-:Y:S02]  /*37b0*/  UIADD3 UR40, UPT, UPT, UR7, 0x18, URZ ;  /* 0x0000001807287890 */ /* 0x000fe4000fffe0ff */
[----:B------:R-:W-:Y:S01]  /*37c0*/  UISETP.NE.AND UP1, UPT, UR4, 0x3, UPT ;  /* 0x000000030400788c */ /* 0x000fe2000bf25270 */
[----:B------:R-:W-:Y:S01]  /*37d0*/  PLOP3.LUT P0, PT, PT, PT, UP0, 0x80, 0x8 ;  /* 0x000000000008781c */ /* 0x000fe20003f0f008 */
[----:B------:R-:W-:Y:S02]  /*37e0*/  UIADD3 UR37, UPT, UPT, UR37, -0x1, URZ ;  /* 0xffffffff25257890 */ /* 0x000fe4000fffe0ff */
[----:B------:R-:W-:Y:S02]  /*37f0*/  USEL UR6, URZ, 0x1, UP1 ;  /* 0x00000001ff067887 */ /* 0x000fe40008800000 */
[----:B------:R-:W-:Y:S01]  /*3800*/  USEL UR39, UR4, URZ, UP1 ;  /* 0x000000ff04277287 */ /* 0x000fe20008800000 */
[----:B------:R-:W-:Y:S01]  /*3810*/  UMOV UR7, 0x40004040 ;  /* 0x4000404000077882 */ /* 0x000fe20000000000 */
[----:B------:R-:W-:Y:S02]  /*3820*/  UMOV UR35, 0x40004040 ;  /* 0x4000404000237882 */ /* 0x000fe40000000000 */
[----:B------:R-:W-:Y:S01]  /*3830*/  @UP0 ULEA UR4, UR39, UR41, 0x3 ;  /* 0x0000002927040291 */ /* 0x000fe2000f8e18ff */
[----:B------:R-:W-:Y:S01]  /*3840*/  LOP3.LUT R8, R8, UR6, RZ, 0x3c, !PT ;  /* 0x0000000608087c12 */ /* 0x000fe2000f8e3cff */
[----:B------:R-:W-:Y:S01]  /*3850*/  ULEA UR6, UR5, UR44, 0xb ;  /* 0x0000002c05067291 */ /* 0x000fe2000f8e58ff */
[----:B------:R-:W-:Y:S02]  /*3860*/  UMOV UR33, 0x40004040 ;  /* 0x4000404000217882 */ /* 0x000fe40000000000 */
[----:B-1----:R-:W-:Y:S01]  /*3870*/  @P0 SHF.L.U32 R0, R8, 0x1f, RZ ;  /* 0x0000001f08000819 */ /* 0x002fe200000006ff */
[----:B------:R-:W-:Y:S02]  /*3880*/  UIADD3 UR34, UPT, UPT, UR6, 0x2, URZ ;  /* 0x0000000206227890 */ /* 0x000fe4000fffe0ff */
[----:B------:R-:W-:Y:S01]  /*3890*/  UIADD3 UR30, UPT, UPT, UR6, 0x4, URZ ;  /* 0x00000004061e7890 */ /* 0x000fe2000fffe0ff */
[----:B------:R2:W3:Y:S01]  /*38a0*/  @P0 SYNCS.PHASECHK.TRANS64.TRYWAIT P2, [UR4], R0 ;  /* 0x00000000ff0005a7 */ /* 0x0004e20008041104 */
[----:B------:R-:W-:Y:S02]  /*38b0*/  ULEA UR4, UR5, UR43, 0xa ;  /* 0x0000002b05047291 */ /* 0x000fe4000f8e50ff */
[----:B------:R-:W-:Y:S02]  /*38c0*/  UIADD3 UR26, UPT, UPT, UR6, 0x6, URZ ;  /* 0x00000006061a7890 */ /* 0x000fe4000fffe0ff */
        /* <DEDUP_REMOVED lines=10> */
[----:B------:R-:W-:Y:S01]  /*3970*/  UIADD3 UR8, UPT, UPT, UR4, 0x206, URZ ;  /* 0x0000020604087890 */ /* 0x000fe2000fffe0ff */
[----:B------:R-:W-:Y:S01]  /*3980*/  UMOV UR5, 0x40004040 ;  /* 0x4000404000057882 */ /* 0x000fe20000000000 */
[----:B------:R-:W-:Y:S01]  /*3990*/  UMOV UR31, 0x40004040 ;  /* 0x40004040001f7882 */ /* 0x000fe20000000000 */
[----:B------:R1:W-:Y:S01]  /*39a0*/  UTCHMMA gdesc[UR4], gdesc[UR6], tmem[UR36], tmem[UR62], idesc[UR63], UP2 ;  /* 0x00ff3e06040075ea */ /* 0x0003e20009000024 */
[----:B------:R-:W-:Y:S01]  /*39b0*/  UPLOP3.LUT UP2, UPT, UPT, UPT, UPT, 0x80, 0x8 ;  /* 0x000000000008789c */ /* 0x000fe20003f4f070 */
[----:B------:R2:W-:Y:S01]  /*39c0*/  UTCHMMA gdesc[UR32], gdesc[UR34], tmem[UR36], tmem[UR60], idesc[UR61], UPT ;  /* 0x00ff3c22200075ea */ /* 0x0005e2000b800024 */
[----:B------:R-:W-:Y:S01]  /*39d0*/  UMOV UR29, 0x40004040 ;  /* 0x40004040001d7882 */ /* 0x000fe20000000000 */
[----:B------:R-:W-:Y:S01]  /*39e0*/  UMOV UR27, 0x40004040 ;  /* 0x40004040001b7882 */ /* 0x000fe20000000000 */
        /* <DEDUP_REMOVED lines=12> */
[----:B------:R-:W-:Y:S01]  /*3ab0*/  UMOV UR9, 0x40004040 ;  /* 0x4000404000097882 */ /* 0x000fe20000000000 */
[----:B------:R2:W-:Y:S01]  /*3ac0*/  UTCHMMA gdesc[UR12], gdesc[UR14], tmem[UR36], tmem[UR50], idesc[UR51], UPT ;  /* 0x00ff320e0c0075ea */ /* 0x0005e2000b800024 */
[----:B------:R2:W-:Y:S01]  /*3ad0*/  UTCHMMA gdesc[UR8], gdesc[UR10], tmem[UR36], tmem[UR48], idesc[UR49], UPT ;  /* 0x00ff300a080075ea */ /* 0x0005e2000b800024 */
[----:B------:R2:W-:Y:S01]  /*3ae0*/  UTCBAR.MULTICAST [UR40], URZ, UR42 ;  /* 0x000000ff280073e9 */ /* 0x0005e2000800082a */
[----:B-1----:R-:W-:Y:S01]  /*3af0*/  UMOV UR5, UR39 ;  /* 0x0000002700057c82 */ /* 0x002fe20008000000 */
[----:B------:R-:W-:Y:S05]  /*3b00*/  BRA.U UP3, `(.L_x_64) ;  /* 0xfffffffd03007547 */ /* 0x000fea000b83ffff */
.L_x_61:
[----:B------:R-:W-:Y:S01]  /*3b10*/  UIADD3 UR4, UPT, UPT, UR45, 0x1, URZ ;  /* 0x000000012d047890 */ /* 0x000fe2000fffe0ff */
[C---:B------:R-:W-:Y:S01]  /*3b20*/  ISETP.NE.AND P0, PT, R10.reuse, 0x2, PT ;  /* 0x000000020a00780c */ /* 0x040fe20003f05270 */
[----:B------:R-:W-:Y:S02]  /*3b30*/  UIADD3 UR5, UPT, UPT, UR46, 0xa0, URZ ;  /* 0x000000a02e057890 */ /* 0x000fe4000fffe0ff */
[----:B------:R-:W-:Y:S01]  /*3b40*/  UISETP.NE.AND UP0, UPT, UR4, 0x4, UPT ;  /* 0x000000040400788c */ /* 0x000fe2000bf05270 */
[----:B-12---:R-:W-:Y:S02]  /*3b50*/  SEL R0, RZ, 0x1, P0 ;  /* 0x00000001ff007807 */ /* 0x006fe40000000000 */
[----:B------:R-:W-:Y:S01]  /*3b60*/  SEL R10, R10, RZ, P0 ;  /* 0x000000ff0a0a7207 */ /* 0x000fe20000000000 */
[----:B------:R-:W-:Y:S01]  /*3b70*/  USEL UR6, URZ, 0x1, UP0 ;  /* 0x00000001ff067887 */ /* 0x000fe20008000000 */
[----:B------:R-:W-:Y:S01]  /*3b80*/  LOP3.LUT R9, R9, R0, RZ, 0x3c, !PT ;  /* 0x0000000009097212 */ /* 0x000fe200078e3cff */
[----:B------:R-:W-:Y:S01]  /*3b90*/  USEL UR45, UR4, URZ, UP0 ;  /* 0x000000ff042d7287 */ /* 0x000fe20008000000 */
[----:B------:R1:W-:Y:S03]  /*3ba0*/  UTCBAR [UR5], URZ ;  /* 0x000000ff050073e9 */ /* 0x0003e600080000ff */
[----:B------:R-:W-:Y:S01]  /*3bb0*/  LOP3.LUT R11, R11, UR6, RZ, 0x3c, !PT ;  /* 0x000000060b0b7c12 */ /* 0x000fe2000f8e3cff */
[----:B------:R-:W-:Y:S07]  /*3bc0*/  @P1 BRA `(.L_x_65) ;  /* 0xfffffff800381947 */ /* 0x000fee000383ffff */
[----:B------:R-:W2:Y:S01]  /*3bd0*/  S2UR UR8, SR_CgaCtaId ;  /* 0x00000000000879c3 */ /* 0x000ea20000008800 */
[----:B------:R-:W-:Y:S01]  /*3be0*/  ELECT P0, URZ, PT ;  /* 0x0000000000ff782f */ /* 0x000fe20003800000 */
[----:B------:R-:W-:Y:S01]  /*3bf0*/  IMAD.MOV.U32 R0, RZ, RZ, 0x1 ;  /* 0x00000001ff007424 */ /* 0x000fe200078e00ff */
[----:B------:R-:W-:Y:S01]  /*3c00*/  UIADD3 UR41, UPT, UPT, UR41, 0xc0, URZ ;  /* 0x000000c029297890 */ /* 0x000fe2000fffe0ff */
[----:B------:R-:W-:Y:S01]  /*3c10*/  SHF.L.U32 R2, R11, 0x1f, RZ ;  /* 0x0000001f0b027819 */ /* 0x000fe200000006ff */
[----:B------:R-:W-:-:S03]  /*3c20*/  UMOV UR4, 0x40 ;  /* 0x0000004000047882 */ /* 0x000fc60000000000 */
[----:B------:R-:W-:Y:S01]  /*3c30*/  UVIRTCOUNT.DEALLOC.SMPOOL 0x80 ;  /* 0x000000800000784c */ /* 0x000fe20000000000 */
[----:B--2---:R-:W-:Y:S02]  /*3c40*/  ULEA UR8, UR8, UR4, 0x18 ;  /* 0x0000000408087291 */ /* 0x004fe4000f8ec0ff */
[----:B------:R-:W-:-:S07]  /*3c50*/  ULEA UR4, UR45, UR41, 0x3 ;  /* 0x000000292d047291 */ /* 0x000fce000f8e18ff */
[----:B------:R2:W-:Y:S02]  /*3c60*/  @P0 STS.U8 [UR8+0x1c], R0 ;  /* 0x00001c00ff000988 */ /* 0x0005e40008000008 */
[----:B------:R-:W4:Y:S02]  /*3c70*/  SYNCS.PHASECHK.TRANS64.TRYWAIT P0, [UR4], R2 ;  /* 0x00000002ff0075a7 */ /* 0x000f240008001104 */
[----:B--2-4-:R-:W-:Y:S05]  /*3c80*/  @!P0 BRA `(.L_x_66) ;  /* 0x0000005400148947 */ /* 0x014fea0003800000 */
.L_x_155:
[----:B------:R-:W-:-:S04]  /*3c90*/  UIADD3 UR4, UPT, UPT, UR45, 0x1, URZ ;  /* 0x000000012d047890 */ /* 0x000fc8000fffe0ff */
[----:B------:R-:W-:-:S04]  /*3ca0*/  UISETP.NE.AND UP0, UPT, UR4, 0x4, UPT ;  /* 0x000000040400788c */ /* 0x000fc8000bf05270 */
[----:B------:R-:W-:Y:S02]  /*3cb0*/  USEL UR6, URZ, 0x1, UP0 ;  /* 0x00000001ff067887 */ /* 0x000fe40008000000 */
[----:B------:R-:W-:-:S04]  /*3cc0*/  USEL UR4, UR4, URZ, UP0 ;  /* 0x000000ff04047287 */ /* 0x000fc80008000000 */
[----:B-1----:R-:W-:Y:S01]  /*3cd0*/  ULEA UR5, UR4, UR41, 0x3 ;  /* 0x0000002904057291 */ /* 0x002fe2000f8e18ff */
[----:B--2---:R-:W-:-:S04]  /*3ce0*/  LOP3.LUT R2, R11, UR6, RZ, 0x3c, !PT ;  /* 0x000000060b027c12 */ /* 0x004fc8000f8e3cff */
[----:B------:R-:W-:-:S04]  /*3cf0*/  SHF.L.U32 R3, R2, 0x1f, RZ ;  /* 0x0000001f02037819 */ /* 0x000fc800000006ff */
[----:B------:R-:W1:Y:S02]  /*3d00*/  SYNCS.PHASECHK.TRANS64.TRYWAIT P0, [UR5], R3 ;  /* 0x00000003ff0075a7 */ /* 0x000e640008001105 */
[----:B-1----:R-:W-:Y:S05]  /*3d10*/  @!P0 BRA `(.L_x_67) ;  /* 0x0000005400088947 */ /* 0x002fea0003800000 */
.L_x_157:
        /* <DEDUP_REMOVED lines=9> */
.L_x_159:
[----:B------:R-:W-:-:S04]  /*3db0*/  UIADD3 UR4, UPT, UPT, UR4, 0x1, URZ ;  /* 0x0000000104047890 */ /* 0x000fc8000fffe0ff */
[----:B------:R-:W-:-:S04]  /*3dc0*/  UISETP.NE.AND UP0, UPT, UR4, 0x4, UPT ;  /* 0x000000040400788c */ /* 0x000fc8000bf05270 */
[----:B------:R-:W-:Y:S02]  /*3dd0*/  USEL UR5, URZ, 0x1, UP0 ;  /* 0x00000001ff057887 */ /* 0x000fe40008000000 */
[----:B------:R-:W-:-:S04]  /*3de0*/  USEL UR4, UR4, URZ, UP0 ;  /* 0x000000ff04047287 */ /* 0x000fc80008000000 */
[----:B------:R-:W-:Y:S01]  /*3df0*/  ULEA UR4, UR4, UR41, 0x3 ;  /* 0x0000002904047291 */ /* 0x000fe2000f8e18ff */
[----:B------:R-:W-:-:S04]  /*3e00*/  LOP3.LUT R2, R2, UR5, RZ, 0x3c, !PT ;  /* 0x0000000502027c12 */ /* 0x000fc8000f8e3cff */
[----:B------:R-:W-:-:S04]  /*3e10*/  SHF.L.U32 R2, R2, 0x1f, RZ ;  /* 0x0000001f02027819 */ /* 0x000fc800000006ff */
[----:B------:R-:W2:Y:S02]  /*3e20*/  SYNCS.PHASECHK.TRANS64.TRYWAIT P0, [UR4], R2 ;  /* 0x00000002ff0075a7 */ /* 0x000ea40008001104 */
[----:B--2---:R-:W-:Y:S05]  /*3e30*/  @!P0 BRA `(.L_x_69) ;  /* 0x0000005000f08947 */ /* 0x004fea0003800000 */
.L_x_161:
[----:B------:R-:W-:Y:S01]  /*3e40*/  NOP ;  /* 0x0000000000007918 */ /* 0x000fe20000000000 */
[----:B-1----:R-:W1:Y:S01]  /*3e50*/  LDS R0, [UR8+0x14] ;  /* 0x00001408ff007984 */ /* 0x002e620008000800 */
[----:B------:R-:W-:Y:S01]  /*3e60*/  ULOP3.LUT UR4, UR65, 0xffff, URZ, 0xc0, !UPT ;  /* 0x0000ffff41047892 */ /* 0x000fe2000f8ec0ff */
[----:B------:R-:W-:Y:S01]  /*3e70*/  UMOV UR5, 0xffff ;  /* 0x0000ffff00057882 */ /* 0x000fe20000000000 */
[----:B------:R-:W-:Y:S02]  /*3e80*/  UMOV UR6, 0x1 ;  /* 0x0000000100067882 */ /* 0x000fe40000000000 */
[----:B------:R-:W-:-:S04]  /*3e90*/  USHF.R.U32.HI UR4, URZ, 0x5, UR4 ;  /* 0x00000005ff047899 */ /* 0x000fc80008011604 */
[----:B------:R-:W-:Y:S02]  /*3ea0*/  USHF.L.U32 UR5, UR5, UR4, URZ ;  /* 0x0000000405057299 */ /* 0x000fe400080006ff */
[----:B------:R-:W-:-:S04]  /*3eb0*/  USHF.L.U32 UR4, UR6, UR4, URZ ;  /* 0x0000000406047299 */ /* 0x000fc800080006ff */
[----:B-1----:R-:W-:-:S04]  /*3ec0*/  LOP3.LUT R0, R0, UR5, RZ, 0xc0, !PT ;  /* 0x0000000500007c12 */ /* 0x002fc8000f8ec0ff */
[----:B------:R-:W-:-:S13]  /*3ed0*/  ISETP.NE.AND P0, PT, R0, UR5, PT ;  /* 0x0000000500007c0c */ /* 0x000fda000bf05270 */
[----:B------:R-:W-:Y:S05]  /*3ee0*/  @P0 BRA `(.L_x_70) ;  /* 0x0000000000580947 */ /* 0x000fea0003800000 */
[----:B------:R-:W1:Y:S02]  /*3ef0*/  LDS R0, [UR8+0x18] ;  /* 0x00001808ff007984 */ /* 0x000e640008000800 */
[----:B-1----:R-:W-:-:S04]  /*3f00*/  LOP3.LUT R0, R0, UR4, RZ, 0xc0, !PT ;  /* 0x0000000400007c12 */ /* 0x002fc8000f8ec0ff */
[----:B------:R-:W-:-:S13]  /*3f10*/  ISETP.NE.AND P0, PT, R0, UR4, PT ;  /* 0x0000000400007c0c */ /* 0x000fda000bf05270 */
[----:B------:R-:W-:Y:S05]  /*3f20*/  @P0 BRA `(.L_x_71) ;  /* 0x00000000003c0947 */ /* 0x000fea0003800000 */
[----:B------:R-:W1:Y:S01]  /*3f30*/  S2R R2, SR_LANEID ;  /* 0x0000000000027919 */ /* 0x000e620000000000 */
[----:B------:R-:W-:-:S06]  /*3f40*/  ULOP3.LUT UR5, URZ, UR5, URZ, 0x33, !UPT ;  /* 0x00000005ff057292 */ /* 0x000fcc000f8e33ff */
[----:B------:R-:W-:-:S04]  /*3f50*/  IMAD.U32 R0, RZ, RZ, UR5 ;  /* 0x00000005ff007e24 */ /* 0x000fc8000f8e00ff */
[----:B------:R2:W4:Y:S02]  /*3f60*/  REDUX UR7, R0 ;  /* 0x00000000000773c4 */ /* 0x0005240000000000 */
[----:B------:R1:W-:Y:S01]  /*3f70*/  UTCATOMSWS.AND URZ, UR5 ;  /* 0x0000000500ff79e3 */ /* 0x0003e20008000000 */
[----:B--2---:R-:W-:Y:S01]  /*3f80*/  LOP3.LUT R0, RZ, UR4, RZ, 0x33, !PT ;  /* 0x00000004ff007c12 */ /* 0x004fe2000f8e33ff */
[----:B------:R-:W-:Y:S02]  /*3f90*/  VOTEU.ANY UR4, UPT, PT ;  /* 0x0000000000047886 */ /* 0x000fe400038e0100 */
[----:B------:R-:W-:Y:S02]  /*3fa0*/  UFLO.U32 UR4, UR4 ;  /* 0x00000004000472bd */ /* 0x000fe400080e0000 */
[----:B------:R-:W2:Y:S04]  /*3fb0*/  REDUX UR6, R0 ;  /* 0x00000000000673c4 */ /* 0x000ea80000000000 */
[----:B-1----:R-:W-:-:S02]  /*3fc0*/  ISETP.EQ.U32.AND P0, PT, R2, UR4, PT ;  /* 0x0000000402007c0c */ /* 0x002fc4000bf02070 */
[----:B----4-:R-:W-:-:S11]  /*3fd0*/  MOV R2, UR7 ;  /* 0x0000000700027c02 */ /* 0x010fd60008000f00 */
[----:B------:R1:W-:Y:S01]  /*3fe0*/  @P0 ATOMS.AND RZ, [UR8+0x14], R2 ;  /* 0x00001402ffff098c */ /* 0x0003e2000a800008 */
[----:B--2---:R-:W-:-:S05]  /*3ff0*/  IMAD.U32 R0, RZ, RZ, UR6 ;  /* 0x00000006ff007e24 */ /* 0x004fca000f8e00ff */
[----:B------:R1:W-:Y:S01]  /*4000*/  @P0 ATOMS.AND RZ, [UR8+0x18], R0 ;  /* 0x00001800ffff098c */ /* 0x0003e2000a800008 */
[----:B------:R-:W-:Y:S05]  /*4010*/  BRA `(.L_x_72) ;  /* 0x0000000000147947 */ /* 0x000fea0003800000 */
.L_x_71:
[----:B------:R-:W-:Y:S02]  /*4020*/  MOV R2, 0x4040 ;  /* 0x0000404000027802 */ /* 0x000fe40000000f00 */
[----:B---3-5:R-:W-:Y:S05]  /*4030*/  CALL.REL.NOINC `($__internal_0_$__cuda_sm10x_tcgen05_guardrail_trap_col_being_dealloced_not_returned_by_alloc) ;  /* 0x0000005400d87944 */ /* 0x028fea0003c00000 */
[----:B------:R-:W-:Y:S05]  /*4040*/  BRA `(.L_x_72) ;  /* 0x0000000000087947 */ /* 0x000fea0003800000 */
.L_x_70:
[----:B------:R-:W-:Y:S02]  /*4050*/  MOV R2, 0x4070 ;  /* 0x0000407000027802 */ /* 0x000fe40000000f00 */
[----:B---3-5:R-:W-:Y:S05]  /*4060*/  CALL.REL.NOINC `($__internal_2_$__cuda_sm10x_tcgen05_guardrail_trap_unallocated_columns_being_dealloced) ;  /* 0x0000005400e47944 */ /* 0x028fea0003c00000 */
.L_x_72:
[----:B------:R-:W-:Y:S01]  /*4070*/  NOP ;  /* 0x0000000000007918 */ /* 0x000fe20000000000 */
[----:B------:R-:W-:Y:S05]  /*4080*/  EXIT ;  /* 0x000000000000794d */ /* 0x000fea0003800000 */
.L_x_54:
[----:B------:R-:W-:-:S09]  /*4090*/  UISETP.NE.OR UP0, UPT, UR17, 0x3, !UP3 ;  /* 0x000000031100788c */ /* 0x000fd2000df05670 */
[----:B------:R-:W-:Y:S05]  /*40a0*/  BRA.U UP0, `(.L_x_73) ;  /* 0x0000001100547547 */ /* 0x000fea000b800000 */
[----:B------:R-:W1:Y:S01]  /*40b0*/  LDCU UR31, c[0x0][0x370] ;  /* 0x00006e00ff1f77ac */ /* 0x000e620008000800 */
[----:B------:R-:W2:Y:S01]  /*40c0*/  LDC.64 R16, c[0x0][0x348] ;  /* 0x0000d200ff107b82 */ /* 0x000ea20000000a00 */
[----:B------:R-:W-:Y:S02]  /*40d0*/  HFMA2 R13, -RZ, RZ, 0, 0 ;  /* 0x00000000ff0d7431 */ /* 0x000fe400000001ff */
[----:B------:R-:W-:Y:S01]  /*40e0*/  IMAD.MOV.U32 R15, RZ, RZ, 0x1 ;  /* 0x00000001ff0f7424 */ /* 0x000fe200078e00ff */
[----:B------:R-:W1:Y:S01]  /*40f0*/  LDCU.128 UR48, c[0x0][0xb10] ;  /* 0x00016200ff3077ac */ /* 0x000e620008000c00 */
[----:B------:R-:W-:Y:S01]  /*4100*/  IMAD.MOV.U32 R14, RZ, RZ, RZ ;  /* 0x000000ffff0e7224 */ /* 0x000fe200078e00ff */
[----:B------:R-:W-:Y:S01]  /*4110*/  MOV R7, 0x2000 ;  /* 0x0000200000077802 */ /* 0x000fe20000000f00 */
[----:B------:R-:W3:Y:S01]  /*4120*/  LDCU UR30, c[0x0][0x374] ;  /* 0x00006e80ff1e77ac */ /* 0x000ee20008000800 */
[----:B------:R-:W4:Y:S01]  /*4130*/  LDC.64 R2, c[0x0][0x888] ;  /* 0x00022200ff027b82 */ /* 0x000f220000000a00 */
[----:B------:R-:W3:Y:S01]  /*4140*/  LDCU UR15, c[0x0][0xb0c] ;  /* 0x00016180ff0f77ac */ /* 0x000ee20008000800 */
[----:B------:R-:W2:Y:S06]  /*4150*/  LDCU UR41, c[0x0][0xb20] ;  /* 0x00016400ff2977ac */ /* 0x000eac0008000800 */
[----:B------:R-:W4:Y:S01]  /*4160*/  LDC.64 R4, c[0x0][0x890] ;  /* 0x00022400ff047b82 */ /* 0x000f220000000a00 */
[----:B------:R-:W2:Y:S01]  /*4170*/  LDCU UR4, c[0x0][0xb30] ;  /* 0x00016600ff0477ac */ /* 0x000ea20008000800 */
[----:B------:R-:W-:Y:S01]  /*4180*/  UMOV UR21, 0x400 ;  /* 0x0000040000157882 */ /* 0x000fe20000000000 */
[----:B-1----:R-:W-:-:S02]  /*4190*/  UIMAD.WIDE.U32 UR6, UR31, UR48, URZ ;  /* 0x000000301f0672a5 */ /* 0x002fc4000f8e00ff */
[----:B---3--:R-:W-:Y:S02]  /*41a0*/  UIMAD.WIDE.U32 UR8, UR30, UR51, URZ ;  /* 0x000000331e0872a5 */ /* 0x008fe4000f8e00ff */
[----:B------:R-:W-:Y:S02]  /*41b0*/  ULEA UR21, UR47, UR21, 0x18 ;  /* 0x000000152f157291 */ /* 0x000fe4000f8ec0ff */
[----:B------:R-:W-:Y:S02]  /*41c0*/  UPLOP3.LUT UP3, UPT, UPT, UPT, UPT, 0x40, 0x4 ;  /* 0x000000000004789c */ /* 0x000fe40003f6e870 */
[----:B------:R-:W-:Y:S01]  /*41d0*/  UIADD3 UR37, UPT, UPT, UR21, 0x48, URZ ;  /* 0x0000004815257890 */ /* 0x000fe2000fffe0ff */
[----:B------:R-:W-:Y:S01]  /*41e0*/  UMOV UR6, UR7 ;  /* 0x0000000700067c82 */ /* 0x000fe20008000000 */
[----:B------:R-:W-:Y:S01]  /*41f0*/  UMOV UR38, UR9 ;  /* 0x0000000900267c82 */ /* 0x000fe20008000000 */
[----:B------:R-:W-:Y:S02]  /*4200*/  UISETP.GE.AND UP0, UPT, UR42, 0x1, UPT ;  /* 0x000000012a00788c */ /* 0x000fe4000bf06270 */
[----:B------:R-:W-:Y:S01]  /*4210*/  UISETP.NE.AND UP4, UPT, UR42, 0x1, UPT ;  /* 0x000000012a00788c */ /* 0x000fe2000bf85270 */
[----:B------:R-:W1:Y:S01]  /*4220*/  LDCU.64 UR22, c[0x0][0xb28] ;  /* 0x00016500ff1677ac */ /* 0x000e620008000a00 */
[----:B------:R-:W-:-:S02]  /*4230*/  UISETP.NE.AND UP6, UPT, UR15, 0x1, UPT ;  /* 0x000000010f00788c */ /* 0x000fc4000bfc5270 */
[----:B------:R-:W-:Y:S02]  /*4240*/  UISETP.NE.AND UP5, UPT, UR50, 0x1, UPT ;  /* 0x000000013200788c */ /* 0x000fe4000bfa5270 */
[----:B------:R-:W-:Y:S02]  /*4250*/  UIADD3 UR33, UPT, UPT, UR21, 0x30, URZ ;  /* 0x0000003015217890 */ /* 0x000fe4000fffe0ff */
[----:B------:R-:W-:Y:S02]  /*4260*/  UIADD3 UR25, UPT, UPT, UR21, 0x38, URZ ;  /* 0x0000003815197890 */ /* 0x000fe4000fffe0ff */
[----:B------:R-:W-:Y:S02]  /*4270*/  UIADD3 UR17, UPT, UPT, UR21, 0x40, URZ ;  /* 0x0000004015117890 */ /* 0x000fe4000fffe0ff */
[----:B------:R-:W-:Y:S02]  /*4280*/  UPRMT UR37, UR47, 0x654, UR37 ;  /* 0x000006542f257896 */ /* 0x000fe40008000025 */
[----:B------:R-:W-:-:S02]  /*4290*/  USHF.R.U32.HI UR39, URZ, UR49, UR6 ;  /* 0x00000031ff277299 */ /* 0x000fc40008011606 */
[----:B--2---:R-:W-:Y:S02]  /*42a0*/  USHF.R.U32.HI UR38, URZ, UR41, UR38 ;  /* 0x00000029ff267299 */ /* 0x004fe40008011626 */
[----:B------:R-:W-:-:S11]  /*42b0*/  UISETP.NE.AND UP2, UPT, UR4, 0x1, UPT ;  /* 0x000000010400788c */ /* 0x000fd6000bf45270 */
.L_x_84:
[C---:B------:R-:W-:Y:S02]  /*42c0*/  LEA R12, R14.reuse, UR21, 0x3 ;  /* 0x000000150e0c7c11 */ /* 0x040fe4000f8e18ff */
[----:B------:R-:W-:Y:S02]  /*42d0*/  SHF.L.U32 R0, R13, 0x1f, RZ ;  /* 0x0000001f0d007819 */ /* 0x000fe400000006ff */
[----:B------:R-:W-:Y:S02]  /*42e0*/  LEA R8, R14, UR21, 0x4 ;  /* 0x000000150e087c11 */ /* 0x000fe4000f8e20ff */
[----:B--2---:R-:W2:Y:S02]  /*42f0*/  SYNCS.PHASECHK.TRANS64.TRYWAIT P0, [R12+URZ+0x80], R0 ;  /* 0x000080000c0075a7 */ /* 0x004ea400080011ff */
[----:B--2---:R-:W-:Y:S05]  /*4300*/  @!P0 BRA `(.L_x_74) ;  /* 0x0000004c00d48947 */ /* 0x004fea0003800000 */
.L_x_162:
[----:B------:R-:W3:Y:S01]  /*4310*/  LDS.128 R8, [R8+0x110] ;  /* 0x0001100008087984 */ /* 0x000ee20000000c00 */
[----:B------:R-:W-:Y:S01]  /*4320*/  UISETP.GE.AND UP0, UPT, UR42, 0x1, UPT ;  /* 0x000000012a00788c */ /* 0x000fe2000bf06270 */
[----:B------:R-:W-:Y:S01]  /*4330*/  @!PT LDS RZ, [RZ] ;  /* 0x00000000fffff984 */ /* 0x000fe20000000800 */
[----:B------:R-:W-:Y:S01]  /*4340*/  @!PT LDS RZ, [RZ] ;  /* 0x00000000fffff984 */ /* 0x000fe20000000800 */
[----:B------:R-:W-:Y:S01]  /*4350*/  @!PT LDS RZ, [RZ] ;  /* 0x00000000fffff984 */ /* 0x000fe20000000800 */
[----:B------:R-:W-:Y:S01]  /*4360*/  @!PT LDS RZ, [RZ] ;  /* 0x00000000fffff984 */ /* 0x000fe20000000800 */
[----:B------:R1:W-:Y:S06]  /*4370*/  MEMBAR.ALL.CTA ;  /* 0x0000000000007992 */ /* 0x0003ec0000008000 */
[----:B-1----:R-:W1:Y:S01]  /*4380*/  FENCE.VIEW.ASYNC.S ;  /* 0x00000000000073c6 */ /* 0x002e620000000000 */
[----:B---3--:R-:W-:Y:S11]  /*4390*/  LOP3.LUT P0, RZ, R10, 0x1, RZ, 0xc0, !PT ;  /* 0x000000010aff7812 */ /* 0x008ff6000780c0ff */
[----:B------:R-:W-:Y:S02]  /*43a0*/  @!UPT UIADD3 URZ, UPT, UPT, URZ, URZ, URZ ;  /* 0x000000fffffff290 */ /* 0x000fe4000fffe0ff */
[----:B-1----:R-:W-:Y:S01]  /*43b0*/  VOTEU.ANY UP1, P0 ;  /* 0x0000000000ff7886 */ /* 0x002fe20000020100 */
[----:B------:R-:W-:Y:S11]  /*43c0*/  PLOP3.LUT P0, PT, PT, PT, UP1, 0x80, 0x8 ;  /* 0x000000000008781c */ /* 0x000ff60003f0f018 */
[----:B------:R-:W-:Y:S02]  /*43d0*/  @!UPT UIADD3 URZ, UPT, UPT, URZ, URZ, URZ ;  /* 0x000000fffffff290 */ /* 0x000fe4000fffe0ff */
[----:B--2---:R-:W-:Y:S02]  /*43e0*/  @P0 SHF.R.U32.HI R0, RZ, 0x10, R9 ;  /* 0x00000010ff000819 */ /* 0x004fe40000011609 */
[----:B------:R-:W-:Y:S02]  /*43f0*/  @P0 MOV R6, R8 ;  /* 0x0000000800060202 */ /* 0x000fe40000000f00 */
[----:B------:R-:W-:Y:S01]  /*4400*/  @P0 R2UR UR4, R0 ;  /* 0x00000000000402ca */ /* 0x000fe200000e0000 */
[----:B------:R-:W-:Y:S01]  /*4410*/  VIADD R0, R12, 0x90 ;  /* 0x000000900c007836 */ /* 0x000fe20000000000 */
[----:B------:R-:W-:Y:S02]  /*4420*/  @P0 LOP3.LUT R8, R9, 0xffff, RZ, 0xc0, !PT ;  /* 0x0000ffff09080812 */ /* 0x000fe400078ec0ff */
[----:B------:R-:W-:Y:S02]  /*4430*/  @P0 R2UR UR6, R6 ;  /* 0x00000000060602ca */ /* 0x000fe400000e0000 */
[----:B------:R-:W-:Y:S02]  /*4440*/  PRMT R0, RZ, 0x654, R0 ;  /* 0x00000654ff007816 */ /* 0x000fe40000000000 */
[----:B------:R-:W-:Y:S02]  /*4450*/  @P0 R2UR UR5, R8 ;  /* 0x00000000080502ca */ /* 0x000fe400000e0000 */
[----:B------:R1:W-:Y:S03]  /*4460*/  SYNCS.ARRIVE.TRANS64.RED.A1T0 RZ, [R0+URZ], RZ ;  /* 0x000000ff00ff79a7 */ /* 0x0003e600081004ff */
[----:B------:R-:W-:Y:S04]  /*4470*/  @UP1 UMOV UR29, UR4 ;  /* 0x00000004001d1c82 */ /* 0x000fe80008000000 */
[----:B------:R-:W-:Y:S04]  /*4480*/  @UP1 UMOV UR14, UR6 ;  /* 0x00000006000e1c82 */ /* 0x000fe80008000000 */
[----:B------:R-:W-:Y:S01]  /*4490*/  @UP1 UMOV UR13, UR5 ;  /* 0x00000005000d1c82 */ /* 0x000fe20008000000 */
[----:B------:R-:W-:Y:S05]  /*44a0*/  BRA.U !UP0, `(.L_x_75) ;  /* 0x0000000108a47547 */ /* 0x000fea000b800000 */
[----:B------:R-:W-:Y:S02]  /*44b0*/  UIMAD.WIDE.U32 UR18, UR13, UR51, URZ ;  /* 0x000000330d1272a5 */ /* 0x000fe4000f8e00ff */
[----:B------:R-:W-:Y:S02]  /*44c0*/  UIMAD.WIDE.U32 UR26, UR14, UR48, URZ ;  /* 0x000000300e1a72a5 */ /* 0x000fe4000f8e00ff */
[----:B------:R-:W-:Y:S02]  /*44d0*/  USEL UR4, UR30, UR38, !UP5 ;  /* 0x000000261e047287 */ /* 0x000fe4000e800000 */
[----:B------:R-:W-:Y:S02]  /*44e0*/  USEL UR7, UR31, UR39, !UP6 ;  /* 0x000000271f077287 */ /* 0x000fe4000f000000 */
[----:B------:R-:W-:Y:S02]  /*44f0*/  UIMAD.WIDE.U32 UR8, UR4, UR22, URZ ;  /* 0x00000016040872a5 */ /* 0x000fe4000f8e00ff */
[----:B------:R-:W-:Y:S01]  /*4500*/  UIMAD.WIDE.U32 UR10, UR7, UR22, URZ ;  /* 0x00000016070a72a5 */ /* 0x000fe2000f8e00ff */
[----:B------:R-:W-:Y:S02]  /*4510*/  UMOV UR5, UR19 ;  /* 0x0000001300057c82 */ /* 0x000fe40008000000 */
[----:B------:R-:W-:Y:S03]  /*4520*/  USHF.R.U32.HI UR6, URZ, UR41, UR5 ;  /* 0x00000029ff067299 */ /* 0x000fe60008011605 */
[----:B------:R-:W-:Y:S01]  /*4530*/  UMOV UR5, UR27 ;  /* 0x0000001b00057c82 */ /* 0x000fe20008000000 */
[----:B------:R-:W-:Y:S02]  /*4540*/  USEL UR6, UR13, UR6, !UP5 ;  /* 0x000000060d067287 */ /* 0x000fe4000e800000 */
[----:B------:R-:W-:Y:S03]  /*4550*/  USHF.R.U32.HI UR12, URZ, UR49, UR5 ;  /* 0x00000031ff0c7299 */ /* 0x000fe60008011605 */
[----:B------:R-:W-:Y:S02]  /*4560*/  UMOV UR5, UR9 ;  /* 0x0000000900057c82 */ /* 0x000fe40008000000 */
[----:B------:R-:W-:Y:S03]  /*4570*/  @UP4 USHF.R.U32.HI UR4, URZ, UR23, UR5 ;  /* 0x00000017ff044299 */ /* 0x000fe60008011605 */
[----:B------:R-:W-:Y:S01]  /*4580*/  UMOV UR5, UR11 ;  /* 0x0000000b00057c82 */ /* 0x000fe20008000000 */
[----:B------:R-:W-:Y:S02]  /*4590*/  UIMAD UR4, UR42, UR4, URZ ;  /* 0x000000042a0472a4 */ /* 0x000fe4000f8e02ff */
[----:B------:R-:W-:Y:S02]  /*45a0*/  @UP4 USHF.R.U32.HI UR7, URZ, UR23, UR5 ;  /* 0x00000017ff074299 */ /* 0x000fe40008011605 */
[----:B------:R-:W-:Y:S02]  /*45b0*/  UIMAD.WIDE.U32 UR10, UR6, UR22, URZ ;  /* 0x00000016060a72a5 */ /* 0x000fe4000f8e00ff */
[----:B------:R-:W-:Y:S02]  /*45c0*/  USEL UR5, UR14, UR12, !UP6 ;  /* 0x0000000c0e057287 */ /* 0x000fe4000f000000 */
[----:B------:R-:W-:Y:S02]  /*45d0*/  UIMAD UR8, UR42, UR7, URZ ;  /* 0x000000072a0872a4 */ /* 0x000fe4000f8e02ff */
[----:B------:R-:W-:Y:S03]  /*45e0*/  UISETP.GE.AND UP0, UPT, UR6, UR4, UPT ;  /* 0x000000040600728c */ /* 0x000fe6000bf06270 */
[----:B------:R-:W-:Y:S01]  /*45f0*/  UMOV UR4, UR11 ;  /* 0x0000000b00047c82 */ /* 0x000fe20008000000 */
[----:B------:R-:W-:Y:S02]  /*4600*/  UISETP.GE.OR UP0, UPT, UR5, UR8, UP0 ;  /* 0x000000080500728c */ /* 0x000fe40008706670 */
[----:B------:R-:W-:Y:S02]  /*4610*/  USHF.R.U32.HI UR4, URZ, UR23, UR4 ;  /* 0x00000017ff047299 */ /* 0x000fe40008011604 */
[----:B------:R-:W-:Y:S02]  /*4620*/  UIMAD.WIDE.U32 UR8, UR5, UR22, URZ ;  /* 0x00000016050872a5 */ /* 0x000fe4000f8e00ff */
[----:B------:R-:W-:Y:S04]  /*4630*/  USEL UR10, UR6, UR4, !UP4 ;  /* 0x00000004060a7287 */ /* 0x000fe8000e000000 */
[----:B------:R-:W-:Y:S01]  /*4640*/  UIADD3 UR11, UPT, UPT, -UR10, URZ, URZ ;  /* 0x000000ff0a0b7290 */ /* 0x000fe2000fffe1ff */
[----:B------:R-:W-:Y:S02]  /*4650*/  @!UP0 UMOV UR4, UR9 ;  /* 0x0000000900048c82 */ /* 0x000fe40008000000 */
[----:B------:R-:W-:Y:S02]  /*4660*/  @!UP0 USHF.R.U32.HI UR4, URZ, UR23, UR4 ;  /* 0x00000017ff048299 */ /* 0x000fe40008011604 */
[----:B------:R-:W-:Y:S02]  /*4670*/  UIMAD UR8, UR42, UR11, UR6 ;  /* 0x0000000b2a0872a4 */ /* 0x000fe4000f8e0206 */
[----:B------:R-:W-:Y:S04]  /*4680*/  @!UP0 USEL UR4, UR5, UR4, !UP4 ;  /* 0x0000000405048287 */ /* 0x000fe8000e000000 */
[----:B------:R-:W-:Y:S02]  /*4690*/  @!UP0 UIMAD UR8, UR7, UR8, UR4 ;  /* 0x00000008070882a4 */ /* 0x000fe4000f8e0204 */
[----:B------:R-:W-:Y:S02]  /*46a0*/  @!UP0 UIADD3 UR9, UPT, UPT, UR10, -UR4, URZ ;  /* 0x800000040a098290 */ /* 0x000fe4000fffe0ff */
[----:B------:R-:W-:Y:S02]  /*46b0*/  UIADD3 UR4, UPT, UPT, -UR5, URZ, URZ ;  /* 0x000000ff05047290 */ /* 0x000fe4000fffe1ff */
[----:B------:R-:W-:Y:S02]  /*46c0*/  UIADD3 UR7, UPT, UPT, -UR6, URZ, URZ ;  /* 0x000000ff06077290 */ /* 0x000fe4000fffe1ff */
[----:B------:R-:W-:Y:S02]  /*46d0*/  @!UP0 UIMAD UR6, UR9, UR42, UR5 ;  /* 0x0000002a090682a4 */ /* 0x000fe4000f8e0205 */
[----:B------:R-:W-:Y:S02]  /*46e0*/  UIMAD UR14, UR15, UR4, UR14 ;  /* 0x000000040f0e72a4 */ /* 0x000fe4000f8e020e */
[----:B------:R-:W-:Y:S01]  /*46f0*/  UIMAD UR13, UR50, UR7, UR13 ;  /* 0x00000007320d72a4 */ /* 0x000fe2000f8e020d */
[----:B------:R-:W-:Y:S02]  /*4700*/  @!UP0 UMOV UR5, UR8 ;  /* 0x0000000800058c82 */ /* 0x000fe40008000000 */
[----:B------:R-:W-:Y:S02]  /*4710*/  UIMAD UR14, UR5, UR15, UR14 ;  /* 0x0000000f050e72a4 */ /* 0x000fe4000f8e020e */
[----:B------:R-:W-:Y:S11]  /*4720*/  UIMAD UR13, UR6, UR50, UR13 ;  /* 0x00000032060d72a4 */ /* 0x000ff6000f8e020d */
[----:B------:R-:W-:Y:S01]  /*4730*/  @!UPT UIADD3 URZ, UPT, UPT, URZ, URZ, URZ ;  /* 0x000000fffffff290 */ /* 0x000fe2000fffe0ff */
.L_x_75:
[----:B------:R-:W2:Y:S01]  /*4740*/  @!UP2 LDCU.128 UR8, c[0x0][0xb10] ;  /* 0x00016200ff08a7ac */ /* 0x000ea20008000c00 */
[C---:B----4-:R-:W-:Y:S02]  /*4750*/  ISETP.NE.U32.AND P1, PT, R4.reuse, RZ, PT ;  /* 0x000000ff0400720c */ /* 0x050fe40003f25070 */
[----:B------:R-:W-:Y:S02]  /*4760*/  ISETP.NE.U32.AND P0, PT, R4, RZ, PT ;  /* 0x000000ff0400720c */ /* 0x000fe40003f05070 */
[C---:B------:R-:W-:Y:S02]  /*4770*/  ISETP.NE.AND.EX P1, PT, R5.reuse, RZ, PT, P1 ;  /* 0x000000ff0500720c */ /* 0x040fe40003f25310 */
[----:B------:R-:W-:Y:S01]  /*4780*/  ISETP.NE.AND.EX P0, PT, R5, RZ, PT, P0 ;  /* 0x000000ff0500720c */ /* 0x000fe20003f05300 */
[----:B------:R-:W3:Y:S01]  /*4790*/  @!UP2 LDCU UR5, c[0x0][0xb0c] ;  /* 0x00016180ff05a7ac */ /* 0x000ee20008000800 */
[----:B------:R-:W-:Y:S01]  /*47a0*/  SHF.L.U32 R9, R15, 0x1f, RZ ;  /* 0x0000001f0f097819 */ /* 0x000fe200000006ff */
[----:B------:R-:W-:Y:S02]  /*47b0*/  USHF.L.U32 UR35, UR16, 0x6, URZ ;  /* 0x0000000610237899 */ /* 0x000fe400080006ff */
[----:B------:R-:W-:Y:S02]  /*47c0*/  USHF.L.U32 UR34, UR20, 0x7, URZ ;  /* 0x0000000714227899 */ /* 0x000fe400080006ff */
[----:B--2---:R-:W-:Y:S07]  /*47d0*/  UIMAD.WIDE.U32 UR6, UR14, UR8, URZ ;  /* 0x000000080e0672a5 */ /* 0x004fee000f8e00ff */
[----:B------:R-:W-:Y:S01]  /*47e0*/  @!UP2 UMOV UR4, UR7 ;  /* 0x000000070004ac82 */ /* 0x000fe20008000000 */
[----:B---3--:R-:W-:Y:S02]  /*47f0*/  @!UP2 UISETP.NE.AND UP0, UPT, UR5, 0x1, UPT ;  /* 0x000000010500a88c */ /* 0x008fe4000bf05270 */
[----:B------:R-:W-:Y:S02]  /*4800*/  @!UP2 USHF.R.U32.HI UR4, URZ, UR9, UR4 ;  /* 0x00000009ff04a299 */ /* 0x000fe40008011604 */
[----:B------:R-:W-:Y:S02]  /*4810*/  UIMAD.WIDE.U32 UR6, UR13, UR11, URZ ;  /* 0x0000000b0d0672a5 */ /* 0x000fe4000f8e00ff */
[----:B------:R-:W-:Y:S02]  /*4820*/  @!UP2 USEL UR8, UR14, UR4, !UP0 ;  /* 0x000000040e08a287 */ /* 0x000fe4000c000000 */
[----:B------:R-:W-:Y:S03]  /*4830*/  @!UP2 UISETP.NE.AND UP0, UPT, UR10, 0x1, UPT ;  /* 0x000000010a00a88c */ /* 0x000fe6000bf05270 */
[----:B------:R-:W-:Y:S02]  /*4840*/  @!UP2 UMOV UR6, UR7 ;  /* 0x000000070006ac82 */ /* 0x000fe40008000000 */
[----:B------:R-:W2:Y:S02]  /*4850*/  @!UP2 LDCU UR4, c[0x0][0xb20] ;  /* 0x00016400ff04a7ac */ /* 0x000ea40008000800 */
[----:B--2---:R-:W-:Y:S04]  /*4860*/  @!UP2 USHF.R.U32.HI UR6, URZ, UR4, UR6 ;  /* 0x00000004ff06a299 */ /* 0x004fe80008011606 */
[----:B------:R-:W-:Y:S04]  /*4870*/  @!UP2 USEL UR6, UR13, UR6, !UP0 ;  /* 0x000000060d06a287 */ /* 0x000fe8000c000000 */
[----:B------:R-:W-:Y:S02]  /*4880*/  @!UP2 UIADD3 UR4, UPT, UPT, -UR8, UR6, URZ ;  /* 0x000000060804a290 */ /* 0x000fe4000fffe1ff */
[----:B------:R-:W-:Y:S02]  /*4890*/  @!UP2 UIADD3 UR6, UPT, UPT, UR8, -UR6, URZ ;  /* 0x800000060806a290 */ /* 0x000fe4000fffe0ff */
[----:B------:R-:W-:Y:S02]  /*48a0*/  @!UP2 UIMAD UR14, UR4, UR5, UR14 ;  /* 0x00000005040ea2a4 */ /* 0x000fe4000f8e020e */
[----:B------:R-:W-:Y:S01]  /*48b0*/  @!UP2 UIMAD UR13, UR6, UR10, UR13 ;  /* 0x0000000a060da2a4 */ /* 0x000fe2000f8e020d */
[----:B------:R-:W-:Y:S11]  /*48c0*/  BRA.U UP3, `(.L_x_76) ;  /* 0x0000000103107547 */ /* 0x000ff6000b800000 */
[----:B------:R-:W-:Y:S04]  /*48d0*/  MOV R6, UR40 ;  /* 0x0000002800067c02 */ /* 0x000fe80008000f00 */
[----:B------:R-:W-:Y:S04]  /*48e0*/  SHF.L.U32 R6, R6, 0x1f, RZ ;  /* 0x0000001f06067819 */ /* 0x000fe800000006ff */
[----:B------:R-:W2:Y:S02]  /*48f0*/  SYNCS.PHASECHK.TRANS64.TRYWAIT P2, [UR21+0x78], R6 ;  /* 0x00007806ff0075a7 */ /* 0x000ea40008041115 */
[----:B--2---:R-:W-:Y:S05]  /*4900*/  @!P2 BRA `(.L_x_77) ;  /* 0x000000480068a947 */ /* 0x004fea0003800000 */
.L_x_76:
[----:B------:R-:W-:Y:S05]  /*4910*/  @!P1 BRA `(.L_x_78) ;  /* 0x0000000000309947 */ /* 0x000fea0003800000 */
[----:B------:R-:W-:Y:S01]  /*4920*/  ISETP.NE.U32.AND P1, PT, R2, RZ, PT ;  /* 0x000000ff0200720c */ /* 0x000fe20003f25070 */
[----:B------:R-:W2:Y:S01]  /*4930*/  LDCU.64 UR4, c[0x0][0x358] ;  /* 0x00006b00ff0477ac */ /* 0x000ea20008000a00 */
[----:B------:R-:W-:Y:S02]  /*4940*/  IMAD.MOV.U32 R53, RZ, RZ, 0x1 ;  /* 0x00000001ff357424 */ /* 0x000fe400078e00ff */
[----:B------:R-:W-:Y:S11]  /*4950*/  ISETP.NE.AND.EX P1, PT, R3, RZ, PT, P1 ;  /* 0x000000ff0300720c */ /* 0x000ff60003f25310 */
[----:B------:R-:W-:Y:S02]  /*4960*/  @!UPT UIADD3 URZ, UPT, UPT, URZ, URZ, URZ ;  /* 0x000000fffffff290 */ /* 0x000fe4000fffe0ff */
[----:B------:R-:W3:Y:S01]  /*4970*/  @P1 LDC.64 R10, c[0x0][0x888] ;  /* 0x00022200ff0a1b82 */ /* 0x000ee20000000a00 */
[----:B-1----:R-:W-:Y:S04]  /*4980*/  @P1 IMAD R0, R4, UR36, RZ ;  /* 0x0000002404001c24 */ /* 0x002fe8000f8e02ff */
[----:B---3--:R-:W-:Y:S04]  /*4990*/  @P1 IMAD.WIDE R10, R0, 0x4, R10 ;  /* 0x00000004000a1825 */ /* 0x008fe800078e020a */
[----:B------:R-:W-:Y:S01]  /*49a0*/  HFMA2 R0, -RZ, RZ, 0, 5.9604644775390625e-08 ;  /* 0x00000001ff007431 */ /* 0x000fe200000001ff */
[----:B--2--5:R2:W5:Y:S04]  /*49b0*/  @P1 LDG.E R27, desc[UR4][R10.64] ;  /* 0x000000040a1b1981 */ /* 0x024568000c1e1900 */
[----:B------:R-:W-:Y:S01]  /*49c0*/  @!P1 PRMT R53, R0, 0x7610, R53 ;  /* 0x0000761000359816 */ /* 0x000fe20000000035 */
[----:B--2---:R-:W3:Y:S06]  /*49d0*/  @!P1 LDC R27, c[0x0][0x880] ;  /* 0x00022000ff1b9b82 */ /* 0x004eec0000000800 */
.L_x_78:
[----:B---3-5:R-:W-:Y:S01]  /*49e0*/  @!P0 FSETP.EQ.AND P1, PT, R27, RZ, PT ;  /* 0x000000ff1b00820b */ /* 0x028fe20003f22000 */
[----:B------:R-:W-:Y:S01]  /*49f0*/  @!UPT UIADD3 URZ, UPT, UPT, URZ, URZ, URZ ;  /* 0x000000fffffff290 */ /* 0x000fe2000fffe0ff */
[----:B------:R-:W-:Y:S11]  /*4a00*/  @!P0 BRA `(.L_x_79) ;  /* 0x0000000000188947 */ /* 0x000ff60003800000 */
[----:B------:R-:W-:Y:S02]  /*4a10*/  LOP3.LUT P0, RZ, R53, 0xff, RZ, 0xc0, !PT ;  /* 0x000000ff35ff7812 */ /* 0x000fe4000780c0ff */
[----:B------:R-:W-:Y:S04]  /*4a20*/  ISETP.NE.U32.AND P1, PT, R2, RZ, PT ;  /* 0x000000ff0200720c */ /* 0x000fe80003f25070 */
[----:B------:R-:W-:Y:S04]  /*4a30*/  ISETP.NE.AND.EX P1, PT, R3, RZ, PT, P1 ;  /* 0x000000ff0300720c */ /* 0x000fe80003f25310 */
[----:B------:R-:W-:Y:S03]  /*4a40*/  PLOP3.LUT P1, PT, P1, PT, PT, 0x8, 0x80 ;  /* 0x000000000080781c */ /* 0x000fe60000f2e170 */
[----:B------:R-:W-:Y:S11]  /*4a50*/  @P0 FSETP.EQ.AND P1, PT, R27, RZ, PT ;  /* 0x000000ff1b00020b */ /* 0x000ff60003f22000 */
[----:B------:R-:W-:Y:S02]  /*4a60*/  @!UPT UIADD3 URZ, UPT, UPT, URZ, URZ, URZ ;  /* 0x000000fffffff290 */ /* 0x000fe4000fffe0ff */
.L_x_79:
[----:B------:R-:W2:Y:S01]  /*4a70*/  SYNCS.PHASECHK.TRANS64.TRYWAIT P2, [UR21+0x50], R9 ;  /* 0x00005009ff0075a7 */ /* 0x000ea20008041115 */
[----:B------:R-:W-:Y:S04]  /*4a80*/  ELECT P0, URZ, PT ;  /* 0x0000000000ff782f */ /* 0x000fe80003800000 */
[----:B------:R-:W-:Y:S11]  /*4a90*/  PLOP3.LUT P1, PT, P1, P0, PT, 0xf2, 0x2f ;  /* 0x00000000002f781c */ /* 0x000ff60000f21e72 */
[----:B------:R-:W-:Y:S02]  /*4aa0*/  @!UPT UIADD3 URZ, UPT, UPT, URZ, URZ, URZ ;  /* 0x000000fffffff290 */ /* 0x000fe4000fffe0ff */
[----:B------:R-:W-:Y:S05]  /*4ab0*/  @!P1 IADD3 R8, P0, PT, R16, 0x580, RZ ;  /* 0x0000058010089810 */ /* 0x000fea0007f1e0ff */
[----:B-1----:R-:W-:Y:S01]  /*4ac0*/  @!P1 IMAD.X R6, RZ, RZ, R17, P0 ;  /* 0x000000ffff069224 */ /* 0x002fe200000e0611 */
[----:B--2---:R-:W-:Y:S07]  /*4ad0*/  @!P2 BRA `(.L_x_80) ;  /* 0x00000048000ca947 */ /* 0x004fee0003800000 */
.L_x_165:
[----:B------:R-:W-:Y:S01]  /*4ae0*/  @!P1 R2UR UR5, R8 ;  /* 0x00000000080592ca */ /* 0x000fe200000e0000 */
[----:B------:R-:W-:Y:S01]  /*4af0*/  VOTEU.ALL UP0, P1 ;  /* 0x0000000000ff7886 */ /* 0x000fe20000800000 */
[----:B------:R-:W-:Y:S01]  /*4b00*/  @!P1 R2UR UR4, R6 ;  /* 0x00000000060492ca */ /* 0x000fe200000e0000 */
[----:B-1----:R-:W-:Y:S01]  /*4b10*/  @!P1 IMAD.MOV.U32 R0, RZ, RZ, 0x2000 ;  /* 0x00002000ff009424 */ /* 0x002fe200078e00ff */
[----:B------:R-:W-:Y:S01]  /*4b20*/  UMOV UR8, 0x0 ;  /* 0x0000000000087882 */ /* 0x000fe20000000000 */
[----:B------:R-:W-:Y:S01]  /*4b30*/  UMOV UR9, 0x10000000 ;  /* 0x1000000000097882 */ /* 0x000fe20000000000 */
[----:B------:R-:W-:Y:S01]  /*4b40*/  @!UP0 UIADD3 UR32, UPT, UPT, UR21, 0x400, URZ ;  /* 0x0000040015208890 */ /* 0x000fe2000fffe0ff */
[----:B------:R-:W-:Y:S01]  /*4b50*/  @!P1 IADD3 R8, P0, PT, R16, 0x580, RZ ;  /* 0x0000058010089810 */ /* 0x000fe20007f1e0ff */
[----:B------:R-:W-:Y:S01]  /*4b60*/  VOTEU.ALL UP0, P1 ;  /* 0x0000000000ff7886 */ /* 0x000fe20000800000 */
[----:B------:R-:W-:Y:S03]  /*4b70*/  UPRMT UR6, UR47, 0x654, UR33 ;  /* 0x000006542f067896 */ /* 0x000fe60008000021 */
[----:B------:R-:W-:Y:S02]  /*4b80*/  @!P1 IMAD.X R6, RZ, RZ, R17, P0 ;  /* 0x000000ffff069224 */ /* 0x000fe400000e0611 */
[----:B------:R-:W-:Y:S02]  /*4b90*/  IMAD.U32 R10, RZ, RZ, UR5 ;  /* 0x00000005ff0a7e24 */ /* 0x000fe4000f8e00ff */
[----:B------:R-:W-:Y:S03]  /*4ba0*/  IMAD.U32 R11, RZ, RZ, UR4 ;  /* 0x00000004ff0b7e24 */ /* 0x000fe6000f8e00ff */
[----:B------:R-:W-:Y:S02]  /*4bb0*/  @!P1 R2UR UR4, R10 ;  /* 0x000000000a0492ca */ /* 0x000fe400000e0000 */
[----:B------:R-:W-:Y:S11]  /*4bc0*/  @!P1 R2UR UR5, R11 ;  /* 0x000000000b0592ca */ /* 0x000ff600000e0000 */
[----:B------:R-:W-:Y:S02]  /*4bd0*/  @!UPT UIADD3 URZ, UPT, UPT, URZ, URZ, URZ ;  /* 0x000000fffffff290 */ /* 0x000fe4000fffe0ff */
[----:B------:R1:W-:Y:S01]  /*4be0*/  @!UP0 UTMALDG.3D [UR32], [UR4], desc[UR8] ;  /* 0x00000820040085b4 */ /* 0x0003e20008011000 */
[----:B------:R1:W-:Y:S01]  /*4bf0*/  @!P1 SYNCS.ARRIVE.TRANS64.RED.A0TR RZ, [UR21+0x30], R0 ;  /* 0x00003000ffff99a7 */ /* 0x0003e20008300415 */
[----:B------:R-:W-:Y:S01]  /*4c00*/  SYNCS.ARRIVE.TRANS64.RED.A1T0 RZ, [UR6], RZ ;  /* 0x000000ffffff79a7 */ /* 0x000fe20008100406 */
[----:B------:R-:W2:Y:S02]  /*4c10*/  SYNCS.PHASECHK.TRANS64.TRYWAIT P2, [UR21+0x58], R9 ;  /* 0x00005809ff0075a7 */ /* 0x000ea40008041115 */
[----:B-12---:R-:W-:Y:S05]  /*4c20*/  @!P2 BRA `(.L_x_81) ;  /* 0x0000004400d0a947 */ /* 0x006fea0003800000 */
.L_x_167:
        /* <DEDUP_REMOVED lines=8> */
[----:B------:R-:W-:Y:S01]  /*4cb0*/  @!UP0 UIADD3 UR24, UPT, UPT, UR21, 0x2400, URZ ;  /* 0x0000240015188890 */ /* 0x000fe2000fffe0ff */
[----:B------:R-:W-:Y:S01]  /*4cc0*/  VOTEU.ALL UP0, P1 ;  /* 0x0000000000ff7886 */ /* 0x000fe20000800000 */
[----:B------:R-:W-:Y:S01]  /*4cd0*/  UMOV UR27, UR35 ;  /* 0x00000023001b7c82 */ /* 0x000fe20008000000 */
[----:B------:R-:W-:Y:S02]  /*4ce0*/  UMOV UR28, UR36 ;  /* 0x00000024001c7c82 */ /* 0x000fe40008000000 */
[----:B------:R-:W-:Y:S01]  /*4cf0*/  IMAD.U32 R10, RZ, RZ, UR5 ;  /* 0x00000005ff0a7e24 */ /* 0x000fe2000f8e00ff */
[----:B------:R-:W-:Y:S01]  /*4d00*/  UPRMT UR6, UR47, 0x654, UR25 ;  /* 0x000006542f067896 */ /* 0x000fe20008000019 */
[----:B------:R-:W-:Y:S02]  /*4d10*/  IMAD.U32 R11, RZ, RZ, UR4 ;  /* 0x00000004ff0b7e24 */ /* 0x000fe4000f8e00ff */
[----:B------:R-:W-:Y:S01]  /*4d20*/  @!P1 IMAD.X R6, RZ, RZ, R17, P0 ;  /* 0x000000ffff069224 */ /* 0x000fe200000e0611 */
        /* <DEDUP_REMOVED lines=8> */
.L_x_169:
[----:B------:R-:W-:Y:S01]  /*4db0*/  @!P1 R2UR UR5, R8 ;  /* 0x00000000080592ca */ /* 0x000fe200000e0000 */
[----:B------:R-:W-:Y:S01]  /*4dc0*/  VOTEU.ALL UP0, P1 ;  /* 0x0000000000ff7886 */ /* 0x000fe20000800000 */
[----:B------:R-:W-:Y:S01]  /*4dd0*/  @!P1 R2UR UR4, R6 ;  /* 0x00000000060492ca */ /* 0x000fe200000e0000 */
[----:B-1----:R-:W-:Y:S01]  /*4de0*/  @!P1 IMAD.MOV.U32 R0, RZ, RZ, 0x2000 ;  /* 0x00002000ff009424 */ /* 0x002fe200078e00ff */
[----:B------:R-:W-:Y:S01]  /*4df0*/  UMOV UR8, 0x0 ;  /* 0x0000000000087882 */ /* 0x000fe20000000000 */
[----:B------:R-:W-:Y:S01]  /*4e00*/  UMOV UR9, 0x10000000 ;  /* 0x1000000000097882 */ /* 0x000fe20000000000 */
[----:B------:R-:W-:Y:S01]  /*4e10*/  @!UP0 UIADD3 UR18, UPT, UPT, UR34, 0x40, URZ ;  /* 0x0000004022128890 */ /* 0x000fe2000fffe0ff */
[----:B------:R-:W-:Y:S01]  /*4e20*/  VIADD R14, R14, 0x1 ;  /* 0x000000010e0e7836 */ /* 0x000fe20000000000 */
[----:B------:R-:W-:Y:S01]  /*4e30*/  @!UP0 UIADD3 UR16, UPT, UPT, UR21, 0x4400, URZ ;  /* 0x0000440015108890 */ /* 0x000fe2000fffe0ff */
[----:B------:R-:W-:Y:S01]  /*4e40*/  VOTEU.ALL UP0, P1 ;  /* 0x0000000000ff7886 */ /* 0x000fe20000800000 */
[----:B------:R-:W-:Y:S01]  /*4e50*/  UMOV UR19, UR35 ;  /* 0x0000002300137c82 */ /* 0x000fe20008000000 */
[----:B------:R-:W-:Y:S02]  /*4e60*/  UMOV UR20, UR36 ;  /* 0x0000002400147c82 */ /* 0x000fe40008000000 */
[----:B------:R-:W-:Y:S01]  /*4e70*/  IMAD.U32 R10, RZ, RZ, UR5 ;  /* 0x00000005ff0a7e24 */ /* 0x000fe2000f8e00ff */
[----:B------:R-:W-:Y:S01]  /*4e80*/  UPRMT UR6, UR47, 0x654, UR17 ;  /* 0x000006542f067896 */ /* 0x000fe20008000011 */
        /* <DEDUP_REMOVED lines=9> */
.L_x_171:
[----:B------:R-:W-:Y:S01]  /*4f20*/  @!P1 IADD3 R6, P0, PT, R16, 0x580, RZ ;  /* 0x0000058010069810 */ /* 0x000fe20007f1e0ff */
[----:B------:R-:W-:Y:S01]  /*4f30*/  VOTEU.ALL UP0, P1 ;  /* 0x0000000000ff7886 */ /* 0x000fe20000800000 */
[----:B------:R-:W-:Y:S01]  /*4f40*/  UMOV UR6, 0x0 ;  /* 0x0000000000067882 */ /* 0x000fe20000000000 */
[----:B------:R-:W-:Y:S01]  /*4f50*/  UMOV UR7, 0x10000000 ;  /* 0x1000000000077882 */ /* 0x000fe20000000000 */
[----:B------:R-:W-:Y:S01]  /*4f60*/  @!P1 R2UR UR5, R6 ;  /* 0x00000000060592ca */ /* 0x000fe200000e0000 */
[----:B-1----:R-:W-:Y:S01]  /*4f70*/  @!P1 IMAD.X R0, RZ, RZ, R17, P0 ;  /* 0x000000ffff009224 */ /* 0x002fe200000e0611 */
[----:B------:R-:W-:Y:S01]  /*4f80*/  @!UP0 UIADD3 UR10, UPT, UPT, UR34, 0x60, URZ ;  /* 0x00000060220a8890 */ /* 0x000fe2000fffe0ff */
[----:B------:R-:W-:Y:S01]  /*4f90*/  R2UR UR16, R55 ;  /* 0x00000000371072ca */ /* 0x000fe200000e0000 */
[----:B------:R-:W-:Y:S01]  /*4fa0*/  @!UP0 UIADD3 UR8, UPT, UPT, UR21, 0x6400, URZ ;  /* 0x0000640015088890 */ /* 0x000fe2000fffe0ff */
[----:B------:R-:W-:Y:S01]  /*4fb0*/  ISETP.NE.AND P0, PT, R14, 0x2, PT ;  /* 0x000000020e00780c */ /* 0x000fe20003f05270 */
[----:B------:R-:W-:Y:S01]  /*4fc0*/  @!UP0 UIADD3 UR9, UPT, UPT, UR21, 0x48, URZ ;  /* 0x0000004815098890 */ /* 0x000fe2000fffe0ff */
[----:B------:R-:W-:Y:S01]  /*4fd0*/  @!P1 R2UR UR4, R0 ;  /* 0x00000000000492ca */ /* 0x000fe200000e0000 */
[----:B------:R-:W-:Y:S01]  /*4fe0*/  VOTEU.ALL UP0, P1 ;  /* 0x0000000000ff7886 */ /* 0x000fe20000800000 */
[----:B------:R-:W-:Y:S01]  /*4ff0*/  UMOV UR11, UR35 ;  /* 0x00000023000b7c82 */ /* 0x000fe20008000000 */
[----:B------:R-:W-:Y:S01]  /*5000*/  UMOV UR12, UR36 ;  /* 0x00000024000c7c82 */ /* 0x000fe20008000000 */
[----:B------:R-:W-:Y:S01]  /*5010*/  SEL R0, RZ, 0x1, P0 ;  /* 0x00000001ff007807 */ /* 0x000fe20000000000 */
[----:B------:R-:W-:Y:S01]  /*5020*/  UIADD3 UR20, UPT, UPT, UR13, UR63, URZ ;  /* 0x0000003f0d147290 */ /* 0x000fe2000fffe0ff */
[----:B------:R-:W-:Y:S01]  /*5030*/  IMAD.U32 R8, RZ, RZ, UR5 ;  /* 0x00000005ff087e24 */ /* 0x000fe2000f8e00ff */
[----:B------:R-:W-:Y:S01]  /*5040*/  LOP3.LUT R15, R15, 0x1, RZ, 0x3c, !PT ;  /* 0x000000010f0f7812 */ /* 0x000fe200078e3cff */
[----:B------:R-:W-:Y:S01]  /*5050*/  UPLOP3.LUT UP3, UPT, UPT, UPT, UPT, 0x80, 0x8 ;  /* 0x000000000008789c */ /* 0x000fe20003f6f070 */
[----:B------:R-:W-:Y:S01]  /*5060*/  LOP3.LUT R13, R13, R0, RZ, 0x3c, !PT ;  /* 0x000000000d0d7212 */ /* 0x000fe200078e3cff */
[----:B------:R-:W-:Y:S01]  /*5070*/  UIADD3 UR16, UPT, UPT, UR14, UR16, URZ ;  /* 0x000000100e107290 */ /* 0x000fe2000fffe0ff */
[----:B------:R-:W-:Y:S01]  /*5080*/  SEL R14, R14, RZ, P0 ;  /* 0x000000ff0e0e7207 */ /* 0x000fe20000000000 */
[----:B------:R-:W-:Y:S01]  /*5090*/  UMOV UR36, UR29 ;  /* 0x0000001d00247c82 */ /* 0x000fe20008000000 */
[----:B------:R-:W-:Y:S01]  /*50a0*/  IMAD.U32 R9, RZ, RZ, UR4 ;  /* 0x00000004ff097e24 */ /* 0x000fe2000f8e00ff */
[----:B------:R-:W-:Y:S04]  /*50b0*/  @!P1 R2UR UR4, R8 ;  /* 0x00000000080492ca */ /* 0x000fe800000e0000 */
[----:B------:R-:W-:Y:S11]  /*50c0*/  @!P1 R2UR UR5, R9 ;  /* 0x00000000090592ca */ /* 0x000ff600000e0000 */
[----:B------:R-:W-:Y:S02]  /*50d0*/  @!UPT UIADD3 URZ, UPT, UPT, URZ, URZ, URZ ;  /* 0x000000fffffff290 */ /* 0x000fe4000fffe0ff */
[----:B------:R2:W-:Y:S01]  /*50e0*/  @!UP0 UTMALDG.3D [UR8], [UR4], desc[UR6] ;  /* 0x00000608040085b4 */ /* 0x0005e20008011000 */
[----:B------:R2:W-:Y:S01]  /*50f0*/  @!P1 SYNCS.ARRIVE.TRANS64.RED.A0TR RZ, [UR21+0x48], R7 ;  /* 0x00004807ffff99a7 */ /* 0x0005e20008300415 */
[----:B------:R-:W-:Y:S01]  /*5100*/  SYNCS.ARRIVE.TRANS64.RED.A1T0 RZ, [UR37], RZ ;  /* 0x000000ffffff79a7 */ /* 0x000fe20008100425 */
[----:B------:R-:W-:Y:S05]  /*5110*/  BRA.U UP1, `(.L_x_84) ;  /* 0xfffffff101687547 */ /* 0x000fea000b83ffff */
[----:B------:R-:W-:-:S04]  /*5120*/  SHF.L.U32 R2, R15, 0x1f, RZ ;  /* 0x0000001f0f027819 */ /* 0x000fc800000006ff */
[----:B------:R-:W1:Y:S02]  /*5130*/  SYNCS.PHASECHK.TRANS64.TRYWAIT P0, [UR21+0x50], R2 ;  /* 0x00005002ff0075a7 */ /* 0x000e640008001115 */
[----:B-1----:R-:W-:Y:S05]  /*5140*/  @!P0 BRA `(.L_x_85) ;  /* 0x0000004000d08947 */ /* 0x002fea0003800000 */
.L_x_173:
[----:B------:R-:W3:Y:S02]  /*5150*/  SYNCS.PHASECHK.TRANS64.TRYWAIT P0, [UR21+0x58], R2 ;  /* 0x00005802ff0075a7 */ /* 0x000ee40008001115 */
[----:B---3--:R-:W-:Y:S05]  /*5160*/  @!P0 BRA `(.L_x_86) ;  /* 0x0000004000e08947 */ /* 0x008fea0003800000 */
.L_x_175:
[----:B------:R-:W3:Y:S02]  /*5170*/  SYNCS.PHASECHK.TRANS64.TRYWAIT P0, [UR21+0x60], R2 ;  /* 0x00006002ff0075a7 */ /* 0x000ee40008001115 */
[----:B---3--:R-:W-:Y:S05]  /*5180*/  @!P0 BRA `(.L_x_87) ;  /* 0x0000004000f08947 */ /* 0x008fea0003800000 */
.L_x_177:
[----:B-1----:R-:W-:-:S07]  /*5190*/  MOV R0, UR21 ;  /* 0x0000001500007c02 */ /* 0x002fce0008000f00 */
.L_x_88:
[----:B-1----:R-:W-:-:S04]  /*51a0*/  SHF.L.U32 R2, R15, 0x1f, RZ ;  /* 0x0000001f0f027819 */ /* 0x002fc800000006ff */
[----:B------:R1:W3:Y:S03]  /*51b0*/  SYNCS.PHASECHK.TRANS64.TRYWAIT P0, [R0+URZ+0x68], R2 ;  /* 0x00006802000075a7 */ /* 0x0002e600080011ff */
[----:B---3--:R-:W-:Y:S05]  /*51c0*/  @!P0 NANOSLEEP.SYNCS 0x989680 ;  /* 0x009896800000895d */ /* 0x008fea0003900000 */
[----:B------:R-:W3:Y:S02]  /*51d0*/  @!P0 SYNCS.PHASECHK.TRANS64 P0, [R0+URZ+0x68], R2 ;  /* 0x00006802000085a7 */ /* 0x000ee400080010ff */
[----:B--23--:R-:W-:Y:S05]  /*51e0*/  @P0 EXIT ;  /* 0x000000000000094d */ /* 0x00cfea0003800000 */
[----:B------:R-:W-:Y:S05]  /*51f0*/  BRA `(.L_x_88) ;  /* 0xfffffffc00e87947 */ /* 0x000fea000383ffff */
.L_x_73:
[----:B------:R-:W-:-:S06]  /*5200*/  UISETP.GE.AND UP0, UPT, UR17, 0x4, UPT ;  /* 0x000000041100788c */ /* 0x000fcc000bf06270 */
[----:B------:R-:W-:-:S13]  /*5210*/  PLOP3.LUT P0, PT, PT, PT, UP0, 0x80, 0x8 ;  /* 0x000000000008781c */ /* 0x000fda0003f0f008 */
[----:B------:R-:W-:Y:S05]  /*5220*/  @!P0 EXIT ;  /* 0x000000000000894d */ /* 0x000fea0003800000 */
[----:B------:R-:W-:Y:S01]  /*5230*/  BAR.SYNC.DEFER_BLOCKING 0x6, 0xa0 ;  /* 0x0182800000007b1d */ /* 0x000fe20000010000 */
[C---:B------:R-:W-:Y:S01]  /*5240*/  IMAD.SHL.U32 R6, R65.reuse, 0x20, RZ ;  /* 0x0000002041067824 */ /* 0x040fe200078e00ff */
[C---:B------:R-:W-:Y:S01]  /*5250*/  R2P PR, R65.reuse, 0x6 ;  /* 0x0000000641007804 */ /* 0x040fe20000000000 */
[C---:B------:R-:W-:Y:S01]  /*5260*/  IMAD.SHL.U32 R2, R65.reuse, 0x4, RZ ;  /* 0x0000000441027824 */ /* 0x040fe200078e00ff */
[----:B------:R-:W-:Y:S01]  /*5270*/  CS2R R60, SRZ ;  /* 0x00000000003c7805 */ /* 0x000fe2000001ff00 */
[C---:B------:R-:W-:Y:S01]  /*5280*/  IMAD.U32 R23, R65.reuse, 0x10000, RZ ;  /* 0x0001000041177824 */ /* 0x040fe200078e00ff */
[----:B------:R-:W-:Y:S01]  /*5290*/  UMOV UR44, 0x400 ;  /* 0x00000400002c7882 */ /* 0x000fe20000000000 */
[----:B------:R-:W1:Y:S01]  /*52a0*/  LDCU.64 UR4, c[0x0][0x890] ;  /* 0x00011200ff0477ac */ /* 0x000e620008000a00 */
[----:B------:R-:W2:Y:S01]  /*52b0*/  LDC.64 R50, c[0x0][0x8b0] ;  /* 0x00022c00ff327b82 */ /* 0x000ea20000000a00 */
[C---:B------:R-:W-:Y:S01]  /*52c0*/  LOP3.LUT R3, R6.reuse, 0xe0, RZ, 0xc0, !PT ;  /* 0x000000e006037812 */ /* 0x040fe200078ec0ff */
[----:B------:R-:W-:Y:S01]  /*52d0*/  IMAD.SHL.U32 R52, R65, 0x10, RZ ;  /* 0x0000001041347824 */ /* 0x000fe200078e00ff */
[----:B------:R-:W-:Y:S01]  /*52e0*/  ULEA UR44, UR47, UR44, 0x18 ;  /* 0x0000002c2f2c7291 */ /* 0x000fe2000f8ec0ff */
[----:B------:R-:W-:Y:S01]  /*52f0*/  LOP3.LUT R6, R6, 0x100, RZ, 0xc0, !PT ;  /* 0x0000010006067812 */ /* 0x000fe200078ec0ff */
[----:B------:R-:W-:Y:S01]  /*5300*/  IMAD.MOV.U32 R64, RZ, RZ, 0x10 ;  /* 0x00000010ff407424 */ /* 0x000fe200078e00ff */
[----:B------:R-:W-:Y:S01]  /*5310*/  LOP3.LUT R2, R3, 0x1c, R2, 0xf8, !PT ;  /* 0x0000001c03027812 */ /* 0x000fe200078ef802 */
[----:B------:R-:W-:Y:S01]  /*5320*/  IMAD.MOV.U32 R63, RZ, RZ, 0x20 ;  /* 0x00000020ff3f7424 */ /* 0x000fe200078e00ff */
[----:B------:R-:W3:Y:S01]  /*5330*/  LDC.64 R48, c[0x0][0x8a8] ;  /* 0x00022a00ff307b82 */ /* 0x000ee20000000a00 */
[----:B------:R-:W-:Y:S01]  /*5340*/  SHF.R.U32.HI R3, RZ, 0x2, R65 ;  /* 0x00000002ff037819 */ /* 0x000fe20000011641 */
[----:B------:R-:W-:Y:S01]  /*5350*/  IMAD.MOV.U32 R62, RZ, RZ, 0x1 ;  /* 0x00000001ff3e7424 */ /* 0x000fe200078e00ff */
[----:B------:R-:W-:Y:S01]  /*5360*/  LOP3.LUT R23, R23, 0x600000, RZ, 0xc0, !PT ;  /* 0x0060000017177812 */ /* 0x000fe200078ec0ff */
[----:B------:R-:W-:Y:S01]  /*5370*/  IMAD.MOV.U32 R22, RZ, RZ, RZ ;  /* 0x000000ffff167224 */ /* 0x000fe200078e00ff */
[----:B------:R-:W-:Y:S01]  /*5380*/  LOP3.LUT R52, R6, 0x600, R52, 0xf8, !PT ;  /* 0x0000060006347812 */ /* 0x000fe200078ef834 */
[----:B------:R-:W-:Y:S01]  /*5390*/  IMAD.MOV.U32 R59, RZ, RZ, RZ ;  /* 0x000000ffff3b7224 */ /* 0x000fe200078e00ff */
[----:B------:R-:W-:Y:S01]  /*53a0*/  LOP3.LUT R2, R2, 0x4, R3, 0x78, !PT ;  /* 0x0000000402027812 */ /* 0x000fe200078e7803 */
[----:B------:R-:W4:Y:S01]  /*53b0*/  LDS R0, [UR44+0x130] ;  /* 0x0001302cff007984 */ /* 0x000f220008000800 */
[----:B-1----:R-:W-:Y:S01]  /*53c0*/  IMAD.U32 R67, RZ, RZ, UR4 ;  /* 0x00000004ff437e24 */ /* 0x002fe2000f8e00ff */
[----:B------:R-:W-:Y:S01]  /*53d0*/  UIADD3 UR4, UPT, UPT, UR44, 0x400, URZ ;  /* 0x000004002c047890 */ /* 0x000fe2000fffe0ff */
[----:B------:R-:W-:Y:S01]  /*53e0*/  LOP3.LUT R52, R52, R2, RZ, 0xfc, !PT ;  /* 0x0000000234347212 */ /* 0x000fe200078efcff */
[----:B------:R-:W-:Y:S01]  /*53f0*/  IMAD.U32 R66, RZ, RZ, UR5 ;  /* 0x00000005ff427e24 */ /* 0x000fe2000f8e00ff */
[----:B------:R-:W-:Y:S01]  /*5400*/  LOP3.LUT R65, R65, 0x60, RZ, 0xc0, !PT ;  /* 0x0000006041417812 */ /* 0x000fe200078ec0ff */
[----:B------:R-:W1:Y:S01]  /*5410*/  LDCU UR60, c[0x0][0x370] ;  /* 0x00006e00ff3c77ac */ /* 0x000e620008000800 */
[----:B------:R-:W-:Y:S01]  /*5420*/  SEL R64, R64, 0xfffffff0, !P2 ;  /* 0xfffffff040407807 */ /* 0x000fe20005000000 */
[----:B------:R-:W-:Y:S01]  /*5430*/  IMAD.U32 R57, RZ, RZ, UR4 ;  /* 0x00000004ff397e24 */ /* 0x000fe2000f8e00ff */
[----:B------:R-:W-:Y:S01]  /*5440*/  SEL R63, R63, 0xffffffe0, !P1 ;  /* 0xffffffe03f3f7807 */ /* 0x000fe20004800000 */
[----:B------:R-:W1:Y:S01]  /*5450*/  LDCU UR43, c[0x0][0xb0c] ;  /* 0x00016180ff2b77ac */ /* 0x000e620008000800 */
[----:B------:R-:W1:Y:S01]  /*5460*/  LDCU UR39, c[0x0][0xb30] ;  /* 0x00016600ff2777ac */ /* 0x000e620008000800 */
[----:B------:R-:W1:Y:S01]  /*5470*/  LDCU.64 UR54, c[0x0][0x888] ;  /* 0x00011100ff3677ac */ /* 0x000e620008000a00 */
[----:B------:R-:W1:Y:S01]  /*5480*/  LDCU.64 UR40, c[0x0][0xb28] ;  /* 0x00016500ff2877ac */ /* 0x000e620008000a00 */
[----:B------:R-:W1:Y:S01]  /*5490*/  LDCU.128 UR56, c[0x0][0xb10] ;  /* 0x00016200ff3877ac */ /* 0x000e620008000c00 */
[----:B------:R-:W1:Y:S01]  /*54a0*/  LDCU UR53, c[0x0][0x374] ;  /* 0x00006e80ff3577ac */ /* 0x000e620008000800 */
[----:B------:R-:W-:Y:S01]  /*54b0*/  UMOV UR52, URZ ;  /* 0x000000ff00347c82 */ /* 0x000fe20008000000 */
[----:B------:R-:W-:Y:S01]  /*54c0*/  UMOV UR46, URZ ;  /* 0x000000ff002e7c82 */ /* 0x000fe20008000000 */
[----:B-1234-:R-:W-:-:S07]  /*54d0*/  IMAD.IADD R23, R0, 0x1, R23 ;  /* 0x0000000100177824 */ /* 0x01efce00078e0217 */
.L_x_132:
[C---:B------:R-:W-:Y:S02]  /*54e0*/  LEA R3, R59.reuse, UR44, 0x3 ;  /* 0x0000002c3b037c11 */ /* 0x040fe4000f8e18ff */
[----:B------:R-:W-:Y:S02]  /*54f0*/  SHF.L.U32 R0, R60, 0x1f, RZ ;  /* 0x0000001f3c007819 */ /* 0x000fe400000006ff */
[----:B-1----:R-:W-:Y:S02]  /*5500*/  LEA R4, R59, UR44, 0x4 ;  /* 0x0000002c3b047c11 */ /* 0x002fe4000f8e20ff */
[----:B------:R-:W1:Y:S02]  /*5510*/  SYNCS.PHASECHK.TRANS64.TRYWAIT P0, [R3+URZ+0x80], R0 ;  /* 0x00008000030075a7 */ /* 0x000e6400080011ff */
[----:B-1----:R-:W-:Y:S05]  /*5520*/  @!P0 BRA `(.L_x_89) ;  /* 0x0000004000208947 */ /* 0x002fea0003800000 */
.L_x_178:
        /* <DEDUP_REMOVED lines=8> */
[----:B--2---:R-:W-:Y:S11]  /*55b0*/  LOP3.LUT P0, RZ, R6, 0x1, RZ, 0xc0, !PT ;  /* 0x0000000106ff7812 */ /* 0x004ff6000780c0ff */
[----:B------:R-:W-:Y:S02]  /*55c0*/  @!UPT UIADD3 URZ, UPT, UPT, URZ, URZ, URZ ;  /* 0x000000fffffff290 */ /* 0x000fe4000fffe0ff */
[----:B---3--:R-:W-:Y:S01]  /*55d0*/  VOTEU.ANY UP1, P0 ;  /* 0x0000000000ff7886 */ /* 0x008fe20000020100 */
[----:B------:R-:W-:Y:S01]  /*55e0*/  PLOP3.LUT P0, PT, PT, PT, UP1, 0x80, 0x8 ;  /* 0x000000000008781c */ /* 0x000fe20003f0f018 */
[----:B------:R-:W-:Y:S11]  /*55f0*/  UP2UR UR62, UPR, URZ, 0x2 ;  /* 0x00000002ff3e7883 */ /* 0x000ff60008000000 */
[----:B------:R-:W-:Y:S01]  /*5600*/  @!UPT UIADD3 URZ, UPT, UPT, URZ, URZ, URZ ;  /* 0x000000fffffff290 */ /* 0x000fe2000fffe0ff */
[----:B-1----:R-:W-:Y:S02]  /*5610*/  @P0 SHF.R.U32.HI R0, RZ, 0x10, R5 ;  /* 0x00000010ff000819 */ /* 0x002fe40000011605 */
        /* <DEDUP_REMOVED lines=12> */
[----:B------:R-:W2:Y:S01]  /*56e0*/  LDCU UR12, c[0x0][0xb20] ;  /* 0x00016400ff0c77ac */ /* 0x000ea20008000800 */
[----:B------:R-:W-:Y:S02]  /*56f0*/  UIMAD.WIDE.U32 UR4, UR53, UR59, URZ ;  /* 0x0000003b350472a5 */ /* 0x000fe4000f8e00ff */
[----:B------:R-:W-:Y:S02]  /*5700*/  UIMAD.WIDE.U32 UR6, UR60, UR56, URZ ;  /* 0x000000383c0672a5 */ /* 0x000fe4000f8e00ff */
[----:B------:R-:W-:Y:S02]  /*5710*/  UISETP.NE.AND UP0, UPT, UR58, 0x1, UPT ;  /* 0x000000013a00788c */ /* 0x000fe4000bf05270 */
[----:B------:R-:W-:Y:S02]  /*5720*/  UIMAD.WIDE.U32 UR8, UR37, UR59, URZ ;  /* 0x0000003b250872a5 */ /* 0x000fe4000f8e00ff */
[----:B------:R-:W-:Y:S02]  /*5730*/  UIMAD.WIDE.U32 UR10, UR38, UR56, URZ ;  /* 0x00000038260a72a5 */ /* 0x000fe4000f8e00ff */
[----:B------:R-:W-:Y:S02]  /*5740*/  UISETP.NE.AND UP1, UPT, UR43, 0x1, UPT ;  /* 0x000000012b00788c */ /* 0x000fe4000bf25270 */
[----:B------:R-:W-:Y:S01]  /*5750*/  UISETP.NE.AND UP2, UPT, UR42, 0x1, UPT ;  /* 0x000000012a00788c */ /* 0x000fe2000bf45270 */
[----:B------:R-:W-:Y:S02]  /*5760*/  UMOV UR4, UR5 ;  /* 0x0000000500047c82 */ /* 0x000fe40008000000 */
[----:B--2---:R-:W-:Y:S03]  /*5770*/  USHF.R.U32.HI UR5, URZ, UR12, UR4 ;  /* 0x0000000cff057299 */ /* 0x004fe60008011604 */
[----:B------:R-:W-:Y:S02]  /*5780*/  UMOV UR4, UR7 ;  /* 0x0000000700047c82 */ /* 0x000fe40008000000 */
[----:B------:R-:W-:Y:S02]  /*5790*/  USHF.R.U32.HI UR7, URZ, UR57, UR4 ;  /* 0x00000039ff077299 */ /* 0x000fe40008011604 */
[----:B------:R-:W-:Y:S02]  /*57a0*/  USEL UR4, UR53, UR5, !UP0 ;  /* 0x0000000535047287 */ /* 0x000fe4000c000000 */
[----:B------:R-:W-:Y:S01]  /*57b0*/  USEL UR7, UR60, UR7, !UP1 ;  /* 0x000000073c077287 */ /* 0x000fe2000c800000 */
[----:B------:R-:W-:Y:S01]  /*57c0*/  UMOV UR5, UR9 ;  /* 0x0000000900057c82 */ /* 0x000fe20008000000 */
[----:B------:R-:W-:Y:S02]  /*57d0*/  UIMAD.WIDE.U32 UR8, UR4, UR40, URZ ;  /* 0x00000028040872a5 */ /* 0x000fe4000f8e00ff */
[----:B------:R-:W-:Y:S03]  /*57e0*/  USHF.R.U32.HI UR6, URZ, UR12, UR5 ;  /* 0x0000000cff067299 */ /* 0x000fe60008011605 */
[----:B------:R-:W-:Y:S01]  /*57f0*/  UMOV UR5, UR11 ;  /* 0x0000000b00057c82 */ /* 0x000fe20008000000 */
[----:B------:R-:W-:Y:S02]  /*5800*/  UIMAD.WIDE.U32 UR10, UR7, UR40, URZ ;  /* 0x00000028070a72a5 */ /* 0x000fe4000f8e00ff */
[----:B------:R-:W-:Y:S02]  /*5810*/  USHF.R.U32.HI UR12, URZ, UR57, UR5 ;  /* 0x00000039ff0c7299 */ /* 0x000fe40008011605 */
[----:B------:R-:W-:Y:S01]  /*5820*/  USEL UR6, UR37, UR6, !UP0 ;  /* 0x0000000625067287 */ /* 0x000fe2000c000000 */
[----:B------:R-:W-:Y:S02]  /*5830*/  UMOV UR5, UR9 ;  /* 0x0000000900057c82 */ /* 0x000fe40008000000 */
[----:B------:R-:W-:Y:S01]  /*5840*/  UMOV UR10, UR11 ;  /* 0x0000000b000a7c82 */ /* 0x000fe20008000000 */
[----:B------:R-:W-:Y:S02]  /*5850*/  @UP2 USHF.R.U32.HI UR4, URZ, UR41, UR5 ;  /* 0x00000029ff042299 */ /* 0x000fe40008011605 */
[----:B------:R-:W-:Y:S02]  /*5860*/  @UP2 USHF.R.U32.HI UR7, URZ, UR41, UR10 ;  /* 0x00000029ff072299 */ /* 0x000fe4000801160a */
[----:B------:R-:W-:Y:S02]  /*5870*/  UIMAD UR4, UR42, UR4, URZ ;  /* 0x000000042a0472a4 */ /* 0x000fe4000f8e02ff */
        /* <DEDUP_REMOVED lines=8> */
[----:B------:R-:W-:Y:S02]  /*5900*/  USEL UR11, UR6, UR4, !UP2 ;  /* 0x00000004060b7287 */ /* 0x000fe4000d000000 */
[----:B------:R-:W-:Y:S02]  /*5910*/  UIADD3 UR8, UPT, UPT, -UR5, URZ, URZ ;  /* 0x000000ff05087290 */ /* 0x000fe4000fffe1ff */
[----:B------:R-:W-:Y:S01]  /*5920*/  UIADD3 UR10, UPT, UPT, -UR11, URZ, URZ ;  /* 0x000000ff0b0a7290 */ /* 0x000fe2000fffe1ff */
[----:B------:R-:W-:Y:S01]  /*5930*/  @!UP0 UMOV UR4, UR9 ;  /* 0x0000000900048c82 */ /* 0x000fe20008000000 */
[----:B------:R-:W-:Y:S02]  /*5940*/  UIADD3 UR9, UPT, UPT, -UR6, URZ, URZ ;  /* 0x000000ff06097290 */ /* 0x000fe4000fffe1ff */
[----:B------:R-:W-:Y:S02]  /*5950*/  @!UP0 USHF.R.U32.HI UR4, URZ, UR41, UR4 ;  /* 0x00000029ff048299 */ /* 0x000fe40008011604 */
[----:B------:R-:W-:Y:S02]  /*5960*/  UIMAD UR10, UR42, UR10, UR6 ;  /* 0x0000000a2a0a72a4 */ /* 0x000fe4000f8e0206 */
[----:B------:R-:W-:Y:S04]  /*5970*/  @!UP0 USEL UR4, UR5, UR4, !UP2 ;  /* 0x0000000405048287 */ /* 0x000fe8000d000000 */
[----:B------:R-:W-:Y:S02]  /*5980*/  @!UP0 UIMAD UR10, UR7, UR10, UR4 ;  /* 0x0000000a070a82a4 */ /* 0x000fe4000f8e0204 */
[----:B------:R-:W-:Y:S02]  /*5990*/  @!UP0 UIADD3 UR11, UPT, UPT, UR11, -UR4, URZ ;  /* 0x800000040b0b8290 */ /* 0x000fe4000fffe0ff */
[----:B------:R-:W-:Y:S02]  /*59a0*/  UIMAD UR7, UR43, UR8, UR38 ;  /* 0x000000082b0772a4 */ /* 0x000fe4000f8e0226 */
[----:B------:R-:W-:Y:S02]  /*59b0*/  @!UP0 UIMAD UR6, UR11, UR42, UR5 ;  /* 0x0000002a0b0682a4 */ /* 0x000fe4000f8e0205 */
[----:B------:R-:W-:Y:S01]  /*59c0*/  UIMAD UR4, UR58, UR9, UR37 ;  /* 0x000000093a0472a4 */ /* 0x000fe2000f8e0225 */
[----:B------:R-:W-:Y:S02]  /*59d0*/  @!UP0 UMOV UR5, UR10 ;  /* 0x0000000a00058c82 */ /* 0x000fe40008000000 */
[----:B------:R-:W-:Y:S02]  /*59e0*/  UIMAD UR38, UR5, UR43, UR7 ;  /* 0x0000002b052672a4 */ /* 0x000fe4000f8e0207 */
[----:B------:R-:W-:Y:S11]  /*59f0*/  UIMAD UR37, UR6, UR58, UR4 ;  /* 0x0000003a062572a4 */ /* 0x000ff6000f8e0204 */
[----:B------:R-:W-:Y:S01]  /*5a00*/  @!UPT UIADD3 URZ, UPT, UPT, URZ, URZ, URZ ;  /* 0x000000fffffff290 */ /* 0x000fe2000fffe0ff */
.L_x_90:
[----:B------:R-:W-:Y:S01]  /*5a10*/  UISETP.NE.AND UP0, UPT, UR39, 0x1, UPT ;  /* 0x000000012700788c */ /* 0x000fe2000bf05270 */
[----:B------:R-:W-:Y:S01]  /*5a20*/  LOP3.LUT P0, RZ, R57, 0x3f0, RZ, 0xc0, !PT ;  /* 0x000003f039ff7812 */ /* 0x000fe2000780c0ff */
[----:B------:R-:W-:Y:S01]  /*5a30*/  USHF.L.U32 UR50, UR16, 0x6, URZ ;  /* 0x0000000610327899 */ /* 0x000fe200080006ff */
[----:B------:R-:W-:Y:S01]  /*5a40*/  BSSY.RECONVERGENT B6, `(.L_x_91) ;  /* 0x0000034000067945 */ /* 0x000fe20003800200 */
[----:B------:R-:W-:Y:S01]  /*5a50*/  USHF.L.U32 UR49, UR20, 0x7, URZ ;  /* 0x0000000714317899 */ /* 0x000fe200080006ff */
[----:B------:R-:W-:Y:S06]  /*5a60*/  IADD3 R59, PT, PT, R59, 0x1, RZ ;  /* 0x000000013b3b7810 */ /* 0x000fec0007ffe0ff */
[----:B------:R-:W2:Y:S01]  /*5a70*/  @!UP0 LDCU.128 UR12, c[0x0][0xb10] ;  /* 0x00016200ff0c87ac */ /* 0x000ea20008000c00 */
[----:B------:R-:W3:Y:S01]  /*5a80*/  @!UP0 LDCU UR5, c[0x0][0xb0c] ;  /* 0x00016180ff0587ac */ /* 0x000ee20008000800 */
[----:B------:R-:W4:Y:S01]  /*5a90*/  @!UP0 LDCU UR10, c[0x0][0xb20] ;  /* 0x00016400ff0a87ac */ /* 0x000f220008000800 */
[----:B--2---:R-:W-:Y:S02]  /*5aa0*/  UIMAD.WIDE.U32 UR8, UR38, UR12, URZ ;  /* 0x0000000c260872a5 */ /* 0x004fe4000f8e00ff */
[----:B------:R-:W-:Y:S02]  /*5ab0*/  UIMAD.WIDE.U32 UR6, UR37, UR15, URZ ;  /* 0x0000000f250672a5 */ /* 0x000fe4000f8e00ff */
[----:B------:R-:W-:Y:S03]  /*5ac0*/  @!UP0 UISETP.NE.AND UP1, UPT, UR14, 0x1, UPT ;  /* 0x000000010e00888c */ /* 0x000fe6000bf25270 */
[----:B------:R-:W-:Y:S01]  /*5ad0*/  @!UP0 UMOV UR4, UR9 ;  /* 0x0000000900048c82 */ /* 0x000fe20008000000 */
[----:B---3--:R-:W-:Y:S02]  /*5ae0*/  @!UP0 UISETP.NE.AND UP2, UPT, UR5, 0x1, UPT ;  /* 0x000000010500888c */ /* 0x008fe4000bf45270 */
[----:B------:R-:W-:Y:S01]  /*5af0*/  @!UP0 USHF.R.U32.HI UR4, URZ, UR13, UR4 ;  /* 0x0000000dff048299 */ /* 0x000fe20008011604 */
[----:B------:R-:W-:Y:S02]  /*5b00*/  @!UP0 UMOV UR6, UR7 ;  /* 0x0000000700068c82 */ /* 0x000fe40008000000 */
[----:B----4-:R-:W-:Y:S02]  /*5b10*/  @!UP0 USHF.R.U32.HI UR6, URZ, UR10, UR6 ;  /* 0x0000000aff068299 */ /* 0x010fe40008011606 */
[----:B------:R-:W-:Y:S02]  /*5b20*/  @!UP0 USEL UR7, UR38, UR4, !UP2 ;  /* 0x0000000426078287 */ /* 0x000fe4000d000000 */
[----:B------:R-:W-:Y:S04]  /*5b30*/  @!UP0 USEL UR6, UR37, UR6, !UP1 ;  /* 0x0000000625068287 */ /* 0x000fe8000c800000 */
[----:B------:R-:W-:Y:S02]  /*5b40*/  @!UP0 UIADD3 UR4, UPT, UPT, -UR7, UR6, URZ ;  /* 0x0000000607048290 */ /* 0x000fe4000fffe1ff */
[----:B------:R-:W-:Y:S02]  /*5b50*/  @!UP0 UIADD3 UR6, UPT, UPT, UR7, -UR6, URZ ;  /* 0x8000000607068290 */ /* 0x000fe4000fffe0ff */
[----:B------:R-:W-:Y:S02]  /*5b60*/  @!UP0 UIMAD UR38, UR4, UR5, UR38 ;  /* 0x00000005042682a4 */ /* 0x000fe4000f8e0226 */
[----:B------:R-:W-:Y:S01]  /*5b70*/  @!UP0 UIMAD UR37, UR6, UR14, UR37 ;  /* 0x0000000e062582a4 */ /* 0x000fe2000f8e0225 */
[----:B------:R-:W-:Y:S11]  /*5b80*/  @!P0 BRA `(.L_x_92) ;  /* 0x00000000007c8947 */ /* 0x000ff60003800000 */
[----:B------:R-:W2:Y:S01]  /*5b90*/  LDCU.64 UR8, c[0x4][0x80] ;  /* 0x01001000ff0877ac */ /* 0x000ea20008000a00 */
[----:B------:R-:W-:Y:S01]  /*5ba0*/  MOV R2, 0x0 ;  /* 0x0000000000027802 */ /* 0x000fe20000000f00 */
[----:B------:R-:W-:Y:S02]  /*5bb0*/  HFMA2 R12, -RZ, RZ, 0, 5.9604644775390625e-08 ;  /* 0x00000001ff0c7431 */ /* 0x000fe400000001ff */
[----:B------:R-:W-:Y:S01]  /*5bc0*/  IMAD.MOV.U32 R8, RZ, RZ, 0x70 ;  /* 0x00000070ff087424 */ /* 0x000fe200078e00ff */
[----:B------:R3:W4:Y:S01]  /*5bd0*/  LDC.64 R14, c[0x4][R2] ;  /* 0x01000000020e7b82 */ /* 0x0007220000000a00 */
[----:B------:R-:W1:Y:S01]  /*5be0*/  LDCU.64 UR6, c[0x4][0x88] ;  /* 0x01001100ff0677ac */ /* 0x000e620008000a00 */
[----:B------:R-:W-:Y:S01]  /*5bf0*/  IMAD.MOV.U32 R13, RZ, RZ, RZ ;  /* 0x000000ffff0d7224 */ /* 0x000fe200078e00ff */
[----:B------:R-:W1:Y:S01]  /*5c00*/  LDCU.64 UR4, c[0x4][0x8] ;  /* 0x01000100ff0477ac */ /* 0x000e620008000a00 */
[----:B--2---:R-:W-:Y:S01]  /*5c10*/  MOV R5, UR9 ;  /* 0x0000000900057c02 */ /* 0x004fe20008000f00 */
[----:B------:R-:W-:Y:S01]  /*5c20*/  IMAD.U32 R4, RZ, RZ, UR8 ;  /* 0x00000008ff047e24 */ /* 0x000fe2000f8e00ff */
[----:B-1----:R-:W-:Y:S01]  /*5c30*/  MOV R7, UR7 ;  /* 0x0000000700077c02 */ /* 0x002fe20008000f00 */
[----:B------:R-:W-:Y:S01]  /*5c40*/  IMAD.U32 R6, RZ, RZ, UR6 ;  /* 0x00000006ff067e24 */ /* 0x000fe2000f8e00ff */
[----:B------:R-:W-:Y:S01]  /*5c50*/  MOV R11, UR5 ;  /* 0x00000005000b7c02 */ /* 0x000fe20008000f00 */
[----:B------:R-:W-:Y:S02]  /*5c60*/  IMAD.U32 R10, RZ, RZ, UR4 ;  /* 0x00000004ff0a7e24 */ /* 0x000fe4000f8e00ff */
[----:B------:R-:W-:Y:S07]  /*5c70*/  LEPC R20, `(.L_x_93) ;  /* 0x000000001014794e */ /* 0x000fee0000000000 */
[----:B---345:R-:W-:Y:S05]  /*5c80*/  CALL.ABS.NOINC R14 ;  /* 0x000000000e007343 */ /* 0x038fea0003c00000 */
.L_x_93:
[----:B------:R-:W1:Y:S01]  /*5c90*/  LDCU.64 UR8, c[0x4][0x80] ;  /* 0x01001000ff0877ac */ /* 0x000e620008000a00 */
[----:B------:R-:W2:Y:S01]  /*5ca0*/  LDC.64 R2, c[0x4][R2] ;  /* 0x0100000002027b82 */ /* 0x000ea20000000a00 */
[----:B------:R-:W-:Y:S02]  /*5cb0*/  HFMA2 R12, -RZ, RZ, 0, 5.9604644775390625e-08 ;  /* 0x00000001ff0c7431 */ /* 0x000fe400000001ff */
[----:B------:R-:W-:Y:S02]  /*5cc0*/  IMAD.MOV.U32 R8, RZ, RZ, 0x70 ;  /* 0x00000070ff087424 */ /* 0x000fe400078e00ff */
[----:B------:R-:W-:Y:S01]  /*5cd0*/  IMAD.MOV.U32 R13, RZ, RZ, RZ ;  /* 0x000000ffff0d7224 */ /* 0x000fe200078e00ff */
[----:B------:R-:W3:Y:S01]  /*5ce0*/  LDCU.64 UR6, c[0x4][0x88] ;  /* 0x01001100ff0677ac */ /* 0x000ee20008000a00 */
[----:B------:R-:W4:Y:S01]  /*5cf0*/  LDCU.64 UR4, c[0x4][0x8] ;  /* 0x01000100ff0477ac */ /* 0x000f220008000a00 */
[----:B-1----:R-:W-:Y:S02]  /*5d00*/  MOV R4, UR8 ;  /* 0x0000000800047c02 */ /* 0x002fe40008000f00 */
[----:B------:R-:W-:Y:S02]  /*5d10*/  MOV R5, UR9 ;  /* 0x0000000900057c02 */ /* 0x000fe40008000f00 */
[----:B---3--:R-:W-:Y:S01]  /*5d20*/  MOV R7, UR7 ;  /* 0x0000000700077c02 */ /* 0x008fe20008000f00 */
[----:B------:R-:W-:Y:S01]  /*5d30*/  IMAD.U32 R6, RZ, RZ, UR6 ;  /* 0x00000006ff067e24 */ /* 0x000fe2000f8e00ff */
[----:B----4-:R-:W-:Y:S01]  /*5d40*/  MOV R11, UR5 ;  /* 0x00000005000b7c02 */ /* 0x010fe20008000f00 */
[----:B------:R-:W-:Y:S02]  /*5d50*/  IMAD.U32 R10, RZ, RZ, UR4 ;  /* 0x00000004ff0a7e24 */ /* 0x000fe4000f8e00ff */
[----:B------:R-:W-:Y:S07]  /*5d60*/  LEPC R20, `(.L_x_92) ;  /* 0x000000001014794e */ /* 0x000fee0000000000 */
[----:B--2---:R-:W-:Y:S05]  /*5d70*/  CALL.ABS.NOINC R2 ;  /* 0x0000000002007343 */ /* 0x004fea0003c00000 */
.L_x_92:
[----:B------:R-:W-:Y:S05]  /*5d80*/  BSYNC.RECONVERGENT B6 ;  /* 0x0000000000067941 */ /* 0x000fea0003800200 */
.L_x_91:
[----:B------:R-:W-:Y:S02]  /*5d90*/  R2UR UR6, R56 ;  /* 0x00000000380672ca */ /* 0x000fe400000e0000 */
[----:B------:R-:W-:Y:S02]  /*5da0*/  R2UR UR5, R67 ;  /* 0x00000000430572ca */ /* 0x000fe400000e0000 */
[----:B------:R-:W-:Y:S02]  /*5db0*/  R2UR UR4, R66 ;  /* 0x00000000420472ca */ /* 0x000fe400000e0000 */
[----:B------:R-:W-:Y:S02]  /*5dc0*/  ISETP.NE.U32.AND P4, PT, R50, RZ, PT ;  /* 0x000000ff3200720c */ /* 0x000fe40003f85070 */
[----:B------:R-:W-:Y:S02]  /*5dd0*/  ISETP.NE.U32.AND P2, PT, RZ, UR54, PT ;  /* 0x00000036ff007c0c */ /* 0x000fe4000bf45070 */
[----:B------:R-:W-:Y:S02]  /*5de0*/  ISETP.NE.AND.EX P4, PT, R51, RZ, PT, P4 ;  /* 0x000000ff3300720c */ /* 0x000fe40003f85340 */
[----:B------:R-:W-:Y:S01]  /*5df0*/  ISETP.NE.AND.EX P2, PT, RZ, UR55, PT, P2 ;  /* 0x00000037ff007c0c */ /* 0x000fe2000bf45320 */
[----:B------:R-:W-:Y:S02]  /*5e00*/  UISETP.NE.AND UP2, UPT, UR6, URZ, UPT ;  /* 0x000000ff0600728c */ /* 0x000fe4000bf45270 */
[----:B------:R-:W-:Y:S04]  /*5e10*/  UISETP.NE.U32.AND UP0, UPT, UR5, URZ, UPT ;  /* 0x000000ff0500728c */ /* 0x000fe8000bf05070 */
[----:B------:R-:W-:Y:S01]  /*5e20*/  UISETP.NE.AND.EX UP1, UPT, UR4, URZ, UPT, UP0 ;  /* 0x000000ff0400728c */ /* 0x000fe2000bf25300 */
[----:B------:R-:W-:Y:S01]  /*5e30*/  PLOP3.LUT P1, PT, PT, PT, UP2, 0x80, 0x8 ;  /* 0x000000000008781c */ /* 0x000fe20003f2f028 */
[----:B------:R-:W-:Y:S03]  /*5e40*/  UPLOP3.LUT UP0, UPT, UPT, UPT, UPT, 0x40, 0x4 ;  /* 0x000000000004789c */ /* 0x000fe60003f0e870 */
[----:B------:R-:W-:Y:S06]  /*5e50*/  @UP2 UPLOP3.LUT UP0, UPT, UPT, UPT, UP1, 0x80, 0x8 ;  /* 0x000000000008289c */ /* 0x000fec0003f0f010 */
[----:B------:R-:W-:Y:S01]  /*5e60*/  PLOP3.LUT P0, PT, PT, PT, UP0, 0x80, 0x8 ;  /* 0x000000000008781c */ /* 0x000fe20003f0f008 */
[----:B------:R-:W-:Y:S01]  /*5e70*/  @!UPT UIADD3 URZ, UPT, UPT, URZ, URZ, URZ ;  /* 0x000000fffffff290 */ /* 0x000fe2000fffe0ff */
[----:B------:R-:W-:Y:S11]  /*5e80*/  BRA.U !UP1, `(.L_x_94) ;  /* 0x0000000109407547 */ /* 0x000ff6000b800000 */
[----:B------:R-:W-:Y:S01]  /*5e90*/  UISETP.NE.U32.AND UP0, UPT, UR54, URZ, UPT ;  /* 0x000000ff3600728c */ /* 0x000fe2000bf05070 */
[----:B------:R-:W-:Y:S01]  /*5ea0*/  R2UR UR6, R67 ;  /* 0x00000000430672ca */ /* 0x000fe200000e0000 */
[----:B------:R-:W2:Y:S01]  /*5eb0*/  LDCU.64 UR8, c[0x0][0x358] ;  /* 0x00006b00ff0877ac */ /* 0x000ea20008000a00 */
[----:B------:R-:W-:Y:S02]  /*5ec0*/  HFMA2 R53, -RZ, RZ, 0, 5.9604644775390625e-08 ;  /* 0x00000001ff357431 */ /* 0x000fe400000001ff */
[----:B-1----:R-:W-:Y:S01]  /*5ed0*/  IMAD.MOV.U32 R0, RZ, RZ, 0x1 ;  /* 0x00000001ff007424 */ /* 0x002fe200078e00ff */
[----:B------:R-:W-:Y:S06]  /*5ee0*/  UISETP.NE.AND.EX UP0, UPT, UR55, URZ, UPT, UP0 ;  /* 0x000000ff3700728c */ /* 0x000fec000bf05300 */
[----:B------:R-:W-:Y:S05]  /*5ef0*/  PLOP3.LUT P3, PT, PT, PT, UP0, 0x80, 0x8 ;  /* 0x000000000008781c */ /* 0x000fea0003f6f008 */
[----:B------:R-:W1:Y:S01]  /*5f00*/  @UP0 LDCU.64 UR4, c[0x0][0x888] ;  /* 0x00011100ff0407ac */ /* 0x000e620008000a00 */
[----:B------:R-:W-:Y:S07]  /*5f10*/  @UP0 UIMAD UR6, UR36, UR6, URZ ;  /* 0x00000006240602a4 */ /* 0x000fee000f8e02ff */
[----:B------:R-:W-:Y:S01]  /*5f20*/  @!P3 PRMT R53, R0, 0x7610, R53 ;  /* 0x000076100035b816 */ /* 0x000fe20000000035 */
[----:B-1----:R-:W-:Y:S06]  /*5f30*/  @UP0 UIMAD.WIDE UR4, UR6, 0x4, UR4 ;  /* 0x00000004060408a5 */ /* 0x002fec000f8e0204 */
[----:B------:R-:W-:Y:S02]  /*5f40*/  IMAD.U32 R2, RZ, RZ, UR4 ;  /* 0x00000004ff027e24 */ /* 0x000fe4000f8e00ff */
[----:B------:R-:W-:Y:S03]  /*5f50*/  IMAD.U32 R3, RZ, RZ, UR5 ;  /* 0x00000005ff037e24 */ /* 0x000fe6000f8e00ff */
[----:B------:R-:W1:Y:S02]  /*5f60*/  @!UP0 LDCU UR4, c[0x0][0x880] ;  /* 0x00011000ff0487ac */ /* 0x000e640008000800 */
[----:B--2--5:R2:W5:Y:S02]  /*5f70*/  @P3 LDG.E R27, desc[UR8][R2.64] ;  /* 0x00000008021b3981 */ /* 0x024564000c1e1900 */
[----:B-12---:R-:W-:Y:S02]  /*5f80*/  @!P3 MOV R27, UR4 ;  /* 0x00000004001bbc02 */ /* 0x006fe40008000f00 */
.L_x_94:
[----:B------:R-:W-:Y:S05]  /*5f90*/  @!P4 BRA `(.L_x_95) ;  /* 0x000000000024c947 */ /* 0x000fea0003800000 */
[----:B------:R-:W-:Y:S01]  /*5fa0*/  ISETP.NE.U32.AND P3, PT, R48, RZ, PT ;  /* 0x000000ff3000720c */ /* 0x000fe20003f65070 */
[----:B------:R-:W2:Y:S03]  /*5fb0*/  LDCU.64 UR4, c[0x0][0x358] ;  /* 0x00006b00ff0477ac */ /* 0x000ea60008000a00 */
[----:B------:R-:W-:Y:S11]  /*5fc0*/  ISETP.NE.AND.EX P3, PT, R49, RZ, PT, P3 ;  /* 0x000000ff3100720c */ /* 0x000ff60003f65330 */
[----:B------:R-:W-:Y:S02]  /*5fd0*/  @!UPT UIADD3 URZ, UPT, UPT, URZ, URZ, URZ ;  /* 0x000000fffffff290 */ /* 0x000fe4000fffe0ff */
[----:B------:R-:W3:Y:S01]  /*5fe0*/  @P3 LDC.64 R2, c[0x0][0x8a8] ;  /* 0x00022a00ff023b82 */ /* 0x000ee20000000a00 */
[----:B-1----:R-:W-:Y:S04]  /*5ff0*/  @P3 IMAD R0, R50, UR36, RZ ;  /* 0x0000002432003c24 */ /* 0x002fe8000f8e02ff */
[----:B---3--:R-:W-:Y:S05]  /*6000*/  @P3 IMAD.WIDE R2, R0, 0x4, R2 ;  /* 0x0000000400023825 */ /* 0x008fea00078e0202 */
[----:B--2--5:R2:W5:Y:S02]  /*6010*/  @P3 LDG.E R24, desc[UR4][R2.64] ;  /* 0x0000000402183981 */ /* 0x024564000c1e1900 */
[----:B--2---:R-:W3:Y:S02]  /*6020*/  @!P3 LDC R24, c[0x0][0x8a0] ;  /* 0x00022800ff18bb82 */ /* 0x004ee40000000800 */
.L_x_95:
[----:B-----5:R-:W-:Y:S01]  /*6030*/  FSETP.NEU.AND P3, PT, R27, RZ, PT ;  /* 0x000000ff1b00720b */ /* 0x020fe20003f6d000 */
[----:B------:R-:W-:Y:S01]  /*6040*/  IMAD.SHL.U32 R74, R52, 0x4, RZ ;  /* 0x00000004344a7824 */ /* 0x000fe200078e00ff */
[----:B------:R-:W-:Y:S01]  /*6050*/  SEL R4, RZ, 0xffffffff, P2 ;  /* 0xffffffffff047807 */ /* 0x000fe20001000000 */
[----:B------:R-:W-:Y:S01]  /*6060*/  BSSY B1, `(.L_x_96) ;  /* 0x0000044000017945 */ /* 0x000fe20003800000 */
[----:B------:R-:W-:Y:S01]  /*6070*/  @P1 LOP3.LUT P2, RZ, R53, 0xff, RZ, 0xc0, !PT ;  /* 0x000000ff35ff1812 */ /* 0x000fe2000784c0ff */
[----:B------:R-:W-:Y:S01]  /*6080*/  VIADD R70, R74, UR44 ;  /* 0x0000002c4a467c36 */ /* 0x000fe20008000000 */
[----:B-1----:R-:W-:Y:S01]  /*6090*/  @P1 SEL R0, RZ, 0xffffffff, P3 ;  /* 0xffffffffff001807 */ /* 0x002fe20001800000 */
[----:B------:R-:W-:Y:S01]  /*60a0*/  IMAD.MOV.U32 R75, RZ, RZ, 0x1 ;  /* 0x00000001ff4b7424 */ /* 0x000fe200078e00ff */
[----:B------:R-:W-:Y:S01]  /*60b0*/  LOP3.LUT R62, R62, 0x1, RZ, 0x3c, !PT ;  /* 0x000000013e3e7812 */ /* 0x000fe200078e3cff */
[----:B------:R-:W-:Y:S01]  /*60c0*/  IMAD.MOV.U32 R73, RZ, RZ, RZ ;  /* 0x000000ffff497224 */ /* 0x000fe200078e00ff */
[----:B------:R-:W-:Y:S02]  /*60d0*/  @P0 SEL R0, R4, R0, !P2 ;  /* 0x0000000004000207 */ /* 0x000fe40005000000 */
[----:B------:R-:W-:Y:S02]  /*60e0*/  CS2R R38, SRZ ;  /* 0x0000000000267805 */ /* 0x000fe4000001ff00 */
[----:B------:R-:W-:Y:S02]  /*60f0*/  LEA R26, R22, UR44, 0x3 ;  /* 0x0000002c161a7c11 */ /* 0x000fe4000f8e18ff */
[----:B------:R-:W-:Y:S02]  /*6100*/  CS2R R36, SRZ ;  /* 0x0000000000247805 */ /* 0x000fe4000001ff00 */
[----:B------:R-:W-:Y:S02]  /*6110*/  @P1 LOP3.LUT R0, R0, 0x1, RZ, 0xc0, !PT ;  /* 0x0000000100001812 */ /* 0x000fe400078ec0ff */
[----:B------:R-:W-:Y:S02]  /*6120*/  CS2R R34, SRZ ;  /* 0x0000000000227805 */ /* 0x000fe4000001ff00 */
[----:B------:R-:W-:Y:S02]  /*6130*/  SHF.L.U32 R2, R61, 0x1f, RZ ;  /* 0x0000001f3d027819 */ /* 0x000fe400000006ff */
[----:B------:R-:W-:Y:S02]  /*6140*/  CS2R R32, SRZ ;  /* 0x0000000000207805 */ /* 0x000fe4000001ff00 */
[----:B------:R-:W-:Y:S02]  /*6150*/  ISETP.NE.U32.OR P6, PT, R0, 0x1, !P1 ;  /* 0x000000010000780c */ /* 0x000fe40004fc5470 */
[----:B------:R-:W-:Y:S02]  /*6160*/  CS2R R42, SRZ ;  /* 0x00000000002a7805 */ /* 0x000fe4000001ff00 */
[----:B------:R-:W-:Y:S02]  /*6170*/  PLOP3.LUT P2, PT, PT, PT, UP1, 0x80, 0x8 ;  /* 0x000000000008781c */ /* 0x000fe40003f4f018 */
[----:B------:R-:W-:Y:S02]  /*6180*/  CS2R R40, SRZ ;  /* 0x0000000000287805 */ /* 0x000fe4000001ff00 */
[----:B------:R-:W-:Y:S02]  /*6190*/  LEA.HI R25, R22, R22, RZ, 0x1 ;  /* 0x0000001616197211 */ /* 0x000fe400078f08ff */
[----:B------:R-:W-:Y:S02]  /*61a0*/  CS2R R46, SRZ ;  /* 0x00000000002e7805 */ /* 0x000fe4000001ff00 */
[----:B------:R-:W-:Y:S02]  /*61b0*/  LOP3.LUT P4, R58, R53, 0xff, RZ, 0xc0, !PT ;  /* 0x000000ff353a7812 */ /* 0x000fe4000788c0ff */
[----:B------:R-:W-:Y:S02]  /*61c0*/  CS2R R44, SRZ ;  /* 0x00000000002c7805 */ /* 0x000fe4000001ff00 */
[----:B------:R-:W-:Y:S01]  /*61d0*/  SEL R3, RZ, 0xffffffff, P3 ;  /* 0xffffffffff037807 */ /* 0x000fe20001800000 */
[----:B------:R-:W-:Y:S01]  /*61e0*/  VIADD R71, R70, 0x400 ;  /* 0x0000040046477836 */ /* 0x000fe20000000000 */
[----:B------:R-:W-:Y:S01]  /*61f0*/  P2R R68, PR, RZ, 0x40 ;  /* 0x00000040ff447803 */ /* 0x000fe20000000000 */
[----:B------:R-:W-:Y:S01]  /*6200*/  IMAD.IADD R69, R63, 0x1, R70 ;  /* 0x000000013f457824 */ /* 0x000fe200078e0246 */
[----:B------:R-:W-:Y:S02]  /*6210*/  @P6 SHF.L.U32 R0, R62, 0x1f, RZ ;  /* 0x0000001f3e006819 */ /* 0x000fe400000006ff */
[----:B------:R-:W-:Y:S02]  /*6220*/  @P2 SEL R3, R4, R3, !P4 ;  /* 0x0000000304032207 */ /* 0x000fe40006000000 */
[----:B------:R1:W2:Y:S02]  /*6230*/  @P6 SYNCS.PHASECHK.TRANS64.TRYWAIT P1, [UR44+0x30], R0 ;  /* 0x00003000ff0065a7 */ /* 0x0002a4000802112c */
[----:B------:R-:W-:Y:S04]  /*6240*/  LOP3.LUT R3, R3, 0x1, RZ, 0xc0, !PT ;  /* 0x0000000103037812 */ /* 0x000fe800078ec0ff */
[----:B------:R-:W-:Y:S04]  /*6250*/  ISETP.NE.U32.AND P5, PT, R3, 0x1, PT ;  /* 0x000000010300780c */ /* 0x000fe80003fa5070 */
[----:B------:R-:W-:Y:S01]  /*6260*/  P2R R76, PR, RZ, 0x20 ;  /* 0x00000020ff4c7803 */ /* 0x000fe20000000000 */
[----:B------:R4:W3:Y:S01]  /*6270*/  SYNCS.PHASECHK.TRANS64.TRYWAIT P0, [R26+URZ+0xa0], R2 ;  /* 0x0000a0021a0075a7 */ /* 0x0008e200080011ff */
[C---:B-1----:R-:W-:Y:S01]  /*6280*/  IMAD.SHL.U32 R0, R25.reuse, 0x40, RZ ;  /* 0x0000004019007824 */ /* 0x042fe200078e00ff */
[----:B------:R-:W-:Y:S04]  /*6290*/  LOP3.LUT R25, R25, 0xffe, RZ, 0xc0, !PT ;  /* 0x00000ffe19197812 */ /* 0x000fe800078ec0ff */
[----:B------:R-:W-:Y:S01]  /*62a0*/  LOP3.LUT R0, R0, 0xffffff80, RZ, 0xc0, !PT ;  /* 0xffffff8000007812 */ /* 0x000fe200078ec0ff */
[----:B------:R-:W-:Y:S04]  /*62b0*/  IMAD.IADD R25, R22, 0x1, -R25 ;  /* 0x0000000116197824 */ /* 0x000fe800078e0a19 */
[----:B------:R-:W-:Y:S04]  /*62c0*/  IMAD.IADD R0, R23, 0x1, R0 ;  /* 0x0000000117007824 */ /* 0x000fe800078e0200 */
[----:B------:R-:W-:Y:S01]  /*62d0*/  IMAD R25, R25, 0x100000, R0 ;  /* 0x0010000019197824 */ /* 0x000fe200078e0200 */
[----:B--2---:R-:W-:Y:S01]  /*62e0*/  @P6 SEL R75, RZ, 0x1, !P1 ;  /* 0x00000001ff4b6807 */ /* 0x004fe20004800000 */
[----:B----4-:R-:W-:Y:S06]  /*62f0*/  @!P6 BRA `(.L_x_97) ;  /* 0x000000000068e947 */ /* 0x010fec0003800000 */
[C---:B------:R-:W-:Y:S01]  /*6300*/  @P5 IMAD R5, R64.reuse, 0x4, R71 ;  /* 0x0000000440055824 */ /* 0x040fe200078e0247 */
[----:B------:R-:W-:Y:S01]  /*6310*/  ISETP.NE.AND P1, PT, R75, RZ, PT ;  /* 0x000000ff4b00720c */ /* 0x000fe20003f25270 */
[----:B------:R-:W-:Y:S01]  /*6320*/  @P5 IMAD R4, R64, 0x4, R70 ;  /* 0x0000000440045824 */ /* 0x000fe200078e0246 */
[----:B------:R-:W-:Y:S01]  /*6330*/  BSSY B0, `(.L_x_98) ;  /* 0x000000e000007945 */ /* 0x000fe20003800000 */
[----:B------:R-:W-:Y:S01]  /*6340*/  IMAD.MOV.U32 R38, RZ, RZ, RZ ;  /* 0x000000ffff267224 */ /* 0x000fe200078e00ff */
[----:B------:R-:W-:Y:S01]  /*6350*/  CS2R R34, SRZ ;  /* 0x0000000000227805 */ /* 0x000fe2000001ff00 */
[----:B------:R-:W-:Y:S01]  /*6360*/  @P5 IMAD.IADD R5, R63, 0x1, R5 ;  /* 0x000000013f055824 */ /* 0x000fe200078e0205 */
[----:B------:R-:W-:Y:S02]  /*6370*/  CS2R R32, SRZ ;  /* 0x0000000000207805 */ /* 0x000fe4000001ff00 */
[----:B------:R-:W-:Y:S02]  /*6380*/  CS2R R36, SRZ ;  /* 0x0000000000247805 */ /* 0x000fe4000001ff00 */
[----:B------:R-:W-:Y:S02]  /*6390*/  CS2R R46, SRZ ;  /* 0x00000000002e7805 */ /* 0x000fe4000001ff00 */
[----:B------:R-:W-:Y:S02]  /*63a0*/  CS2R R44, SRZ ;  /* 0x00000000002c7805 */ /* 0x000fe4000001ff00 */
[----:B------:R-:W-:Y:S02]  /*63b0*/  CS2R R42, SRZ ;  /* 0x00000000002a7805 */ /* 0x000fe4000001ff00 */
[----:B------:R-:W-:Y:S01]  /*63c0*/  CS2R R40, SRZ ;  /* 0x0000000000287805 */ /* 0x000fe2000001ff00 */
[----:B------:R-:W-:Y:S06]  /*63d0*/  @P1 BRA `(.L_x_99) ;  /* 0x00000000000c1947 */ /* 0x000fec0003800000 */
[----:B------:R-:W-:Y:S04]  /*63e0*/  SHF.L.U32 R3, R62, 0x1f, RZ ;  /* 0x0000001f3e037819 */ /* 0x000fe800000006ff */
[----:B------:R-:W1:Y:S02]  /*63f0*/  SYNCS.PHASECHK.TRANS64.TRYWAIT P1, [UR44+0x30], R3 ;  /* 0x00003003ff0075a7 */ /* 0x000e64000802112c */
[----:B-1----:R-:W-:Y:S05]  /*6400*/  @!P1 BRA `(.L_x_100) ;  /* 0x00000030007c9947 */ /* 0x002fea0003800000 */
.L_x_99:
[----:B------:R-:W-:Y:S05]  /*6410*/  BSYNC B0 ;  /* 0x0000000000007941 */ /* 0x000fea0003800000 */
.L_x_98:
[----:B------:R-:W-:Y:S01]  /*6420*/  ISETP.NE.AND P1, PT, R76, RZ, PT ;  /* 0x000000ff4c00720c */ /* 0x000fe20003f25270 */
[----:B------:R-:W-:Y:S11]  /*6430*/  HFMA2 R73, -RZ, RZ, 0, 5.9604644775390625e-08 ;  /* 0x00000001ff497431 */ /* 0x000ff600000001ff */
[----:B------:R-:W-:Y:S01]  /*6440*/  @!UPT UIADD3 URZ, UPT, UPT, URZ, URZ, URZ ;  /* 0x000000fffffff290 */ /* 0x000fe2000fffe0ff */
[----:B------:R-:W-:Y:S05]  /*6450*/  @P1 WARPSYNC.ALL ;  /* 0x0000000000001948 */ /* 0x000fea0003800000 */
[----:B------:R2:W4:Y:S04]  /*6460*/  @P1 LDSM.16.M88.4 R32, [R4+0x400] ;  /* 0x000400000420183b */ /* 0x0005280000000200 */
[----:B------:R2:W1:Y:S04]  /*6470*/  @P1 LDSM.16.M88.4 R36, [R5] ;  /* 0x000000000524183b */ /* 0x0004680000000200 */
[----:B------:R2:W1:Y:S04]  /*6480*/  @P1 LDSM.16.M88.4 R44, [R74+UR44+0x400] ;  /* 0x0004002c4a2c183b */ /* 0x0004680008000200 */
[----:B------:R2:W1:Y:S02]  /*6490*/  @P1 LDSM.16.M88.4 R40, [R69+0x400] ;  /* 0x000400004528183b */ /* 0x0004640000000200 */
.L_x_97:
[----:B------:R-:W-:Y:S05]  /*64a0*/  BSYNC B1 ;  /* 0x0000000000017941 */ /* 0x000fea0003800000 */
.L_x_96:
[----:B-1----:R-:W-:Y:S04]  /*64b0*/  SHF.R.U32.HI R0, RZ, 0x15, R25 ;  /* 0x00000015ff007819 */ /* 0x002fe80000011619 */
[----:B------:R-:W-:Y:S01]  /*64c0*/  LOP3.LUT P1, RZ, R0, 0x3, R54, 0x48, !PT ;  /* 0x0000000300ff7812 */ /* 0x000fe20007824836 */
[----:B------:R-:W-:Y:S01]  /*64d0*/  @!UPT UIADD3 URZ, UPT, UPT, URZ, URZ, URZ ;  /* 0x000000fffffff290 */ /* 0x000fe2000fffe0ff */
[----:B---3--:R-:W-:Y:S11]  /*64e0*/  @P0 BRA `(.L_x_101) ;  /* 0x0000000000080947 */ /* 0x008ff60003800000 */
[----:B------:R-:W1:Y:S02]  /*64f0*/  SYNCS.PHASECHK.TRANS64.TRYWAIT P0, [R26+URZ+0xa0], R2 ;  /* 0x0000a0021a0075a7 */ /* 0x000e6400080011ff */
[----:B-1----:R-:W-:Y:S05]  /*6500*/  @!P0 BRA `(.L_x_102) ;  /* 0x0000003000548947 */ /* 0x002fea0003800000 */
.L_x_101:
[----:B------:R-:W-:Y:S05]  /*6510*/  @!P1 BRA `(.L_x_103) ;  /* 0x0000000000409947 */ /* 0x000fea0003800000 */
[----:B------:R-:W2:Y:S01]  /*6520*/  LDCU.64 UR8, c[0x4][0x70] ;  /* 0x01000e00ff0877ac */ /* 0x000ea20008000a00 */
[----:B------:R-:W-:Y:S01]  /*6530*/  MOV R3, 0x0 ;  /* 0x0000000000037802 */ /* 0x000fe20000000f00 */
[----:B------:R-:W-:Y:S02]  /*6540*/  HFMA2 R12, -RZ, RZ, 0, 5.9604644775390625e-08 ;  /* 0x00000001ff0c7431 */ /* 0x000fe400000001ff */
[----:B------:R-:W-:Y:S02]  /*6550*/  IMAD.MOV.U32 R8, RZ, RZ, 0x192 ;  /* 0x00000192ff087424 */ /* 0x000fe400078e00ff */
[----:B------:R-:W-:Y:S01]  /*6560*/  IMAD.MOV.U32 R13, RZ, RZ, RZ ;  /* 0x000000ffff0d7224 */ /* 0x000fe200078e00ff */
[----:B------:R-:W3:Y:S01]  /*6570*/  LDCU.64 UR6, c[0x4][0x78] ;  /* 0x01000f00ff0677ac */ /* 0x000ee20008000a00 */
[----:B-1----:R-:W1:Y:S01]  /*6580*/  LDC.64 R2, c[0x4][R3] ;  /* 0x0100000003027b82 */ /* 0x002e620000000a00 */
[----:B------:R-:W5:Y:S01]  /*6590*/  LDCU.64 UR4, c[0x4][0x10] ;  /* 0x01000200ff0477ac */ /* 0x000f620008000a00 */
[----:B--2---:R-:W-:Y:S01]  /*65a0*/  MOV R5, UR9 ;  /* 0x0000000900057c02 */ /* 0x004fe20008000f00 */
[----:B------:R-:W-:Y:S01]  /*65b0*/  IMAD.U32 R4, RZ, RZ, UR8 ;  /* 0x00000008ff047e24 */ /* 0x000fe2000f8e00ff */
[----:B---3--:R-:W-:Y:S01]  /*65c0*/  MOV R7, UR7 ;  /* 0x0000000700077c02 */ /* 0x008fe20008000f00 */
[----:B------:R-:W-:Y:S01]  /*65d0*/  IMAD.U32 R6, RZ, RZ, UR6 ;  /* 0x00000006ff067e24 */ /* 0x000fe2000f8e00ff */
[----:B-----5:R-:W-:Y:S01]  /*65e0*/  MOV R11, UR5 ;  /* 0x00000005000b7c02 */ /* 0x020fe20008000f00 */
[----:B------:R-:W-:Y:S02]  /*65f0*/  IMAD.U32 R10, RZ, RZ, UR4 ;  /* 0x00000004ff0a7e24 */ /* 0x000fe4000f8e00ff */
[----:B------:R-:W-:Y:S07]  /*6600*/  LEPC R20, `(.L_x_103) ;  /* 0x000000001014794e */ /* 0x000fee0000000000 */
[----:B-1--4-:R-:W-:Y:S05]  /*6610*/  CALL.ABS.NOINC R2 ;  /* 0x0000000002007343 */ /* 0x012fea0003c00000 */
.L_x_103:
[----:B------:R-:W-:Y:S01]  /*6620*/  LOP3.LUT R20, R44, 0xffffe000, RZ, 0xc0, !PT ;  /* 0xffffe0002c147812 */ /* 0x000fe200078ec0ff */
[----:B------:R-:W-:Y:S05]  /*6630*/  WARPSYNC.ALL ;  /* 0x0000000000007948 */ /* 0x000fea0003800000 */
[----:B------:R-:W-:Y:S01]  /*6640*/  R2UR UR4, R25 ;  /* 0x00000000190472ca */ /* 0x000fe200000e0000 */
[----:B------:R-:W-:Y:S01]  /*6650*/  IMAD.SHL.U32 R77, R64, 0x4, RZ ;  /* 0x00000004404d7824 */ /* 0x000fe200078e00ff */
[----:B------:R-:W-:Y:S01]  /*6660*/  LOP3.LUT R21, R45, 0xffffe000, RZ, 0xc0, !PT ;  /* 0xffffe0002d157812 */ /* 0x000fe200078ec0ff */
[----:B------:R-:W-:Y:S01]  /*6670*/  BSSY.RECONVERGENT B0, `(.L_x_104) ;  /* 0x0000059000007945 */ /* 0x000fe20003800200 */
[----:B------:R-:W-:Y:S02]  /*6680*/  ISETP.NE.AND P0, PT, R65, RZ, PT ;  /* 0x000000ff4100720c */ /* 0x000fe40003f05270 */
[----:B------:R-:W-:Y:S05]  /*6690*/  IADD3 R71, PT, PT, R71, R77, RZ ;  /* 0x0000004d47477210 */ /* 0x000fea0007ffe0ff */
[----:B------:R-:W-:Y:S02]  /*66a0*/  IMAD.IADD R72, R63, 0x1, R71 ;  /* 0x000000013f487824 */ /* 0x000fe400078e0247 */
[----:B--2---:R-:W2:Y:S02]  /*66b0*/  LDTM.16dp128bit.x8 R4, tmem[UR4] ;  /* 0x00000004000479ee */ /* 0x004ea40008180000 */
[C---:B--2---:R-:W-:Y:S01]  /*66c0*/  FMUL R0, R24.reuse, R4 ;  /* 0x0000000418007220 */ /* 0x044fe20000400000 */
[C---:B-1----:R-:W-:Y:S01]  /*66d0*/  FMUL R2, R24.reuse, R5 ;  /* 0x0000000518027220 */ /* 0x042fe20000400000 */
[C---:B------:R-:W-:Y:S01]  /*66e0*/  FMUL R3, R24.reuse, R6 ;  /* 0x0000000618037220 */ /* 0x040fe20000400000 */
[----:B------:R-:W-:Y:S01]  /*66f0*/  FMUL R4, R24, R8 ;  /* 0x0000000818047220 */ /* 0x000fe20000400000 */
[C---:B------:R-:W-:Y:S01]  /*6700*/  FFMA R28, R27.reuse, R20, R0 ;  /* 0x000000141b1c7223 */ /* 0x040fe20000000000 */
[----:B------:R-:W-:Y:S01]  /*6710*/  LOP3.LUT R0, R46, 0xffffe000, RZ, 0xc0, !PT ;  /* 0xffffe0002e007812 */ /* 0x000fe200078ec0ff */
[----:B------:R-:W-:Y:S01]  /*6720*/  FFMA R29, R27, R21, R2 ;  /* 0x000000151b1d7223 */ /* 0x000fe20000000002 */
[----:B------:R-:W-:Y:S01]  /*6730*/  LOP3.LUT R2, R47, 0xffffe000, RZ, 0xc0, !PT ;  /* 0xffffe0002f027812 */ /* 0x000fe200078ec0ff */
[C---:B------:R-:W-:Y:S01]  /*6740*/  FMUL R5, R24.reuse, R9 ;  /* 0x0000000918057220 */ /* 0x040fe20000400000 */
[----:B------:R-:W-:Y:S01]  /*6750*/  F2FP.TF32.F32.PACK_B R28, R28 ;  /* 0x0000001cff1c723e */ /* 0x000fe200024050ff */
[C---:B------:R-:W-:Y:S01]  /*6760*/  FMUL R8, R24.reuse, R12 ;  /* 0x0000000c18087220 */ /* 0x040fe20000400000 */
[----:B------:R-:W-:Y:S01]  /*6770*/  F2FP.TF32.F32.PACK_B R29, R29 ;  /* 0x0000001dff1d723e */ /* 0x000fe200024050ff */
[C---:B------:R-:W-:Y:S01]  /*6780*/  FMUL R9, R24.reuse, R13 ;  /* 0x0000000d18097220 */ /* 0x040fe20000400000 */
[----:B------:R-:W-:Y:S01]  /*6790*/  FMUL R12, R24, R16 ;  /* 0x00000010180c7220 */ /* 0x000fe20000400000 */
[----:B------:R-:W-:Y:S01]  /*67a0*/  LOP3.LUT R16, R40, 0xffffe000, RZ, 0xc0, !PT ;  /* 0xffffe00028107812 */ /* 0x000fe200078ec0ff */
[C---:B------:R-:W-:Y:S01]  /*67b0*/  FMUL R7, R24.reuse, R7 ;  /* 0x0000000718077220 */ /* 0x040fe20000400000 */
[----:B------:R-:W-:Y:S01]  /*67c0*/  FMUL R13, R24, R17 ;  /* 0x00000011180d7220 */ /* 0x000fe20000400000 */
[----:B------:R-:W-:Y:S01]  /*67d0*/  LOP3.LUT R17, R41, 0xffffe000, RZ, 0xc0, !PT ;  /* 0xffffe00029117812 */ /* 0x000fe200078ec0ff */
[----:B------:R-:W-:Y:S01]  /*67e0*/  FFMA R30, R27, R0, R3 ;  /* 0x000000001b1e7223 */ /* 0x000fe20000000003 */
[----:B------:R-:W-:Y:S01]  /*67f0*/  LOP3.LUT R0, R42, 0xffffe000, RZ, 0xc0, !PT ;  /* 0xffffe0002a007812 */ /* 0x000fe200078ec0ff */
[----:B------:R-:W-:Y:S01]  /*6800*/  FMUL R6, R24, R10 ;  /* 0x0000000a18067220 */ /* 0x000fe20000400000 */
[----:B----4-:R-:W-:Y:S01]  /*6810*/  LOP3.LUT R3, R33, 0xffffe000, RZ, 0xc0, !PT ;  /* 0xffffe00021037812 */ /* 0x010fe200078ec0ff */
[----:B------:R-:W-:Y:S01]  /*6820*/  FFMA R31, R27, R2, R7 ;  /* 0x000000021b1f7223 */ /* 0x000fe20000000007 */
[----:B------:R-:W-:Y:S01]  /*6830*/  LOP3.LUT R2, R43, 0xffffe000, RZ, 0xc0, !PT ;  /* 0xffffe0002b027812 */ /* 0x000fe200078ec0ff */
[C---:B------:R-:W-:Y:S01]  /*6840*/  FFMA R4, R27.reuse, R16, R4 ;  /* 0x000000101b047223 */ /* 0x040fe20000000004 */
[----:B------:R-:W-:Y:S01]  /*6850*/  LOP3.LUT R16, R34, 0xffffe000, RZ, 0xc0, !PT ;  /* 0xffffe00022107812 */ /* 0x000fe200078ec0ff */
[C---:B------:R-:W-:Y:S01]  /*6860*/  FFMA R5, R27.reuse, R17, R5 ;  /* 0x000000111b057223 */ /* 0x040fe20000000005 */
[----:B------:R-:W-:Y:S01]  /*6870*/  F2FP.TF32.F32.PACK_B R30, R30 ;  /* 0x0000001eff1e723e */ /* 0x000fe200024050ff */
[C---:B------:R-:W-:Y:S01]  /*6880*/  FFMA R6, R27.reuse, R0, R6 ;  /* 0x000000001b067223 */ /* 0x040fe20000000006 */
[----:B------:R-:W-:Y:S01]  /*6890*/  LOP3.LUT R0, R32, 0xffffe000, RZ, 0xc0, !PT ;  /* 0xffffe00020007812 */ /* 0x000fe200078ec0ff */
[C---:B------:R-:W-:Y:S01]  /*68a0*/  FMUL R11, R24.reuse, R11 ;  /* 0x0000000b180b7220 */ /* 0x040fe20000400000 */
[----:B------:R-:W-:Y:S01]  /*68b0*/  F2FP.TF32.F32.PACK_B R31, R31 ;  /* 0x0000001fff1f723e */ /* 0x000fe200024050ff */
[----:B------:R-:W-:Y:S01]  /*68c0*/  FMUL R10, R24, R14 ;  /* 0x0000000e180a7220 */ /* 0x000fe20000400000 */
[----:B------:R-:W-:Y:S01]  /*68d0*/  F2FP.TF32.F32.PACK_B R4, R4 ;  /* 0x00000004ff04723e */ /* 0x000fe200024050ff */
[----:B------:R-:W-:Y:S01]  /*68e0*/  FFMA R7, R27, R2, R11 ;  /* 0x000000021b077223 */ /* 0x000fe2000000000b */
[----:B------:R-:W-:Y:S01]  /*68f0*/  LOP3.LUT R2, R35, 0xffffe000, RZ, 0xc0, !PT ;  /* 0xffffe00023027812 */ /* 0x000fe200078ec0ff */
[C---:B------:R-:W-:Y:S01]  /*6900*/  FFMA R8, R27.reuse, R0, R8 ;  /* 0x000000001b087223 */ /* 0x040fe20000000008 */
[----:B------:R-:W-:Y:S01]  /*6910*/  LOP3.LUT R0, R36, 0xffffe000, RZ, 0xc0, !PT ;  /* 0xffffe00024007812 */ /* 0x000fe200078ec0ff */
[----:B------:R1:W-:Y:S01]  /*6920*/  STSM.16.M88.4 [R70+0x400], R28 ;  /* 0x0004001c46007844 */ /* 0x0003e20000000200 */
[----:B------:R-:W-:Y:S01]  /*6930*/  F2FP.TF32.F32.PACK_B R5, R5 ;  /* 0x00000005ff05723e */ /* 0x000fe200024050ff */
[----:B------:R-:W-:Y:S01]  /*6940*/  FMUL R15, R24, R15 ;  /* 0x0000000f180f7220 */ /* 0x000fe20000400000 */
[----:B------:R-:W-:Y:S01]  /*6950*/  F2FP.TF32.F32.PACK_B R6, R6 ;  /* 0x00000006ff06723e */ /* 0x000fe200024050ff */
[C---:B------:R-:W-:Y:S01]  /*6960*/  FFMA R9, R27.reuse, R3, R9 ;  /* 0x000000031b097223 */ /* 0x040fe20000000009 */
[C---:B------:R-:W-:Y:S01]  /*6970*/  FFMA R10, R27.reuse, R16, R10 ;  /* 0x000000101b0a7223 */ /* 0x040fe2000000000a */
[----:B------:R-:W-:Y:S01]  /*6980*/  FFMA R11, R27, R2, R15 ;  /* 0x000000021b0b7223 */ /* 0x000fe2000000000f */
[----:B------:R-:W-:Y:S01]  /*6990*/  LOP3.LUT R2, R37, 0xffffe000, RZ, 0xc0, !PT ;  /* 0xffffe00025027812 */ /* 0x000fe200078ec0ff */
[----:B------:R-:W-:Y:S01]  /*69a0*/  FFMA R12, R27, R0, R12 ;  /* 0x000000001b0c7223 */ /* 0x000fe2000000000c */
[----:B------:R-:W-:Y:S01]  /*69b0*/  LOP3.LUT R3, R38, 0xffffe000, RZ, 0xc0, !PT ;  /* 0xffffe00026037812 */ /* 0x000fe200078ec0ff */
[C---:B------:R-:W-:Y:S01]  /*69c0*/  FMUL R14, R24.reuse, R18 ;  /* 0x00000012180e7220 */ /* 0x040fe20000400000 */
[----:B------:R-:W-:Y:S01]  /*69d0*/  LOP3.LUT R0, R39, 0xffffe000, RZ, 0xc0, !PT ;  /* 0xffffe00027007812 */ /* 0x000fe200078ec0ff */
[----:B------:R-:W-:Y:S01]  /*69e0*/  FMUL R19, R24, R19 ;  /* 0x0000001318137220 */ /* 0x000fe20000400000 */
[----:B------:R-:W-:Y:S01]  /*69f0*/  F2FP.TF32.F32.PACK_B R7, R7 ;  /* 0x00000007ff07723e */ /* 0x000fe200024050ff */
[C---:B------:R-:W-:Y:S01]  /*6a00*/  FFMA R13, R27.reuse, R2, R13 ;  /* 0x000000021b0d7223 */ /* 0x040fe2000000000d */
[C---:B------:R-:W-:Y:S01]  /*6a10*/  FFMA R14, R27.reuse, R3, R14 ;  /* 0x000000031b0e7223 */ /* 0x040fe2000000000e */
[----:B------:R-:W-:Y:S01]  /*6a20*/  FFMA R15, R27, R0, R19 ;  /* 0x000000001b0f7223 */ /* 0x000fe20000000013 */
[----:B------:R-:W-:Y:S01]  /*6a30*/  F2FP.TF32.F32.PACK_B R8, R8 ;  /* 0x00000008ff08723e */ /* 0x000fe200024050ff */
[----:B------:R1:W-:Y:S01]  /*6a40*/  STSM.16.M88.4 [R69+0x400], R4 ;  /* 0x0004000445007844 */ /* 0x0003e20000000200 */
[----:B------:R-:W-:Y:S02]  /*6a50*/  F2FP.TF32.F32.PACK_B R9, R9 ;  /* 0x00000009ff09723e */ /* 0x000fe400024050ff */
[----:B------:R-:W-:Y:S02]  /*6a60*/  F2FP.TF32.F32.PACK_B R10, R10 ;  /* 0x0000000aff0a723e */ /* 0x000fe400024050ff */
[----:B------:R-:W-:Y:S02]  /*6a70*/  F2FP.TF32.F32.PACK_B R11, R11 ;  /* 0x0000000bff0b723e */ /* 0x000fe400024050ff */
[----:B------:R-:W-:Y:S02]  /*6a80*/  F2FP.TF32.F32.PACK_B R12, R12 ;  /* 0x0000000cff0c723e */ /* 0x000fe400024050ff */
[----:B------:R-:W-:Y:S01]  /*6a90*/  F2FP.TF32.F32.PACK_B R13, R13 ;  /* 0x0000000dff0d723e */ /* 0x000fe200024050ff */
[----:B------:R1:W-:Y:S01]  /*6aa0*/  STSM.16.M88.4 [R71], R8 ;  /* 0x0000000847007844 */ /* 0x0003e20000000200 */
[----:B------:R-:W-:Y:S02]  /*6ab0*/  F2FP.TF32.F32.PACK_B R14, R14 ;  /* 0x0000000eff0e723e */ /* 0x000fe400024050ff */
[----:B------:R-:W-:Y:S05]  /*6ac0*/  F2FP.TF32.F32.PACK_B R15, R15 ;  /* 0x0000000fff0f723e */ /* 0x000fea00024050ff */
[----:B------:R1:W-:Y:S01]  /*6ad0*/  STSM.16.M88.4 [R72], R12 ;  /* 0x0000000c48007844 */ /* 0x0003e20000000200 */
[----:B------:R-:W-:Y:S01]  /*6ae0*/  @!PT LDS RZ, [RZ] ;  /* 0x00000000fffff984 */ /* 0x000fe20000000800 */
[----:B------:R-:W-:Y:S01]  /*6af0*/  @!PT LDS RZ, [RZ] ;  /* 0x00000000fffff984 */ /* 0x000fe20000000800 */
[----:B------:R-:W-:Y:S01]  /*6b00*/  @!PT LDS RZ, [RZ] ;  /* 0x00000000fffff984 */ /* 0x000fe20000000800 */
[----:B------:R-:W-:Y:S01]  /*6b10*/  @!PT LDS RZ, [RZ] ;  /* 0x00000000fffff984 */ /* 0x000fe20000000800 */
[----:B------:R2:W-:Y:S07]  /*6b20*/  MEMBAR.ALL.CTA ;  /* 0x0000000000007992 */ /* 0x0005ee0000008000 */
[----:B--2---:R-:W2:Y:S02]  /*6b30*/  FENCE.VIEW.ASYNC.S ;  /* 0x00000000000073c6 */ /* 0x004ea40000000000 */
[----:B--2---:R-:W-:Y:S06]  /*6b40*/  BAR.SYNC.DEFER_BLOCKING 0x1, 0x80 ;  /* 0x0042000000007b1d */ /* 0x004fec0000010000 */
[----:B------:R-:W-:Y:S05]  /*6b50*/  @P0 BRA `(.L_x_105) ;  /* 0x0000000000280947 */ /* 0x000fea0003800000 */
[----:B------:R-:W2:Y:S01]  /*6b60*/  LDCU.64 UR6, c[0x0][0x348] ;  /* 0x00006900ff0677ac */ /* 0x000ea20008000a00 */
[----:B------:R-:W-:Y:S01]  /*6b70*/  UIADD3 UR4, UPT, UPT, UR44, 0x400, URZ ;  /* 0x000004002c047890 */ /* 0x000fe2000fffe0ff */
[----:B------:R-:W-:Y:S05]  /*6b80*/  UMOV UR51, UR36 ;  /* 0x0000002400337c82 */ /* 0x000fea0008000000 */
[----:B------:R-:W-:Y:S04]  /*6b90*/  MOV R57, UR4 ;  /* 0x0000000400397c02 */ /* 0x000fe80008000f00 */
[----:B------:R-:W-:Y:S01]  /*6ba0*/  R2UR UR48, R57 ;  /* 0x00000000393072ca */ /* 0x000fe200000e0000 */
[----:B--2---:R-:W-:Y:S04]  /*6bb0*/  UIADD3 UR4, UP0, UPT, UR6, 0x680, URZ ;  /* 0x0000068006047890 */ /* 0x004fe8000ff1e0ff */
[----:B------:R-:W-:Y:S09]  /*6bc0*/  UIADD3.X UR5, UPT, UPT, URZ, UR7, URZ, UP0, !UPT ;  /* 0x00000007ff057290 */ /* 0x000ff200087fe4ff */
[----:B------:R2:W-:Y:S01]  /*6bd0*/  UTMASTG.3D [UR48], [UR4] ;  /* 0x00000030040073b5 */ /* 0x0005e20008010000 */
[----:B------:R0:W-:Y:S01]  /*6be0*/  UTMACMDFLUSH ;  /* 0x00000000000079b7 */ /* 0x0001e20000000000 */
[----:B--2---:R-:W-:Y:S04]  /*6bf0*/  DEPBAR.LE SB0, 0x1 ;  /* 0x000080400000791a */ /* 0x004fe80000000000 */
.L_x_105:
[----:B------:R-:W-:Y:S05]  /*6c00*/  BSYNC.RECONVERGENT B0 ;  /* 0x0000000000007941 */ /* 0x000fea0003800200 */
.L_x_104:
[----:B------:R-:W-:Y:S01]  /*6c10*/  BAR.SYNC.DEFER_BLOCKING 0x1, 0x80 ;  /* 0x0042000000007b1d */ /* 0x000fe20000010000 */
[----:B------:R-:W-:Y:S01]  /*6c20*/  ISETP.NE.AND P1, PT, R68, RZ, PT ;  /* 0x000000ff4400720c */ /* 0x000fe20003f25270 */
[----:B------:R-:W-:Y:S01]  /*6c30*/  UISETP.NE.AND UP0, UPT, UR52, URZ, UPT ;  /* 0x000000ff3400728c */ /* 0x000fe2000bf05270 */
[----:B------:R-:W-:Y:S11]  /*6c40*/  LEA R2, R73, UR44, 0x3 ;  /* 0x0000002c49027c11 */ /* 0x000ff6000f8e18ff */
[----:B------:R-:W-:Y:S01]  /*6c50*/  @P1 SHF.L.U32 R3, R62, 0x1f, RZ ;  /* 0x0000001f3e031819 */ /* 0x000fe200000006ff */
[----:B------:R-:W-:Y:S06]  /*6c60*/  BRA.U !UP0, `(.L_x_106) ;  /* 0x0000000108247547 */ /* 0x000fec000b800000 */
[----:B-1----:R-:W-:Y:S01]  /*6c70*/  IMAD.U32 R4, RZ, RZ, UR46 ;  /* 0x0000002eff047e24 */ /* 0x002fe2000f8e00ff */
[----:B------:R-:W-:Y:S01]  /*6c80*/  MOV R0, UR47 ;  /* 0x0000002f00007c02 */ /* 0x000fe20008000f00 */
[----:B------:R-:W-:Y:S03]  /*6c90*/  UIADD3 UR4, UPT, UPT, UR46, 0x1, URZ ;  /* 0x000000012e047890 */ /* 0x000fe6000fffe0ff */
[----:B------:R-:W-:Y:S01]  /*6ca0*/  @P1 LEA R4, R4, UR44, 0x3 ;  /* 0x0000002c04041c11 */ /* 0x000fe2000f8e18ff */
[----:B------:R-:W-:Y:S04]  /*6cb0*/  UISETP.NE.AND UP0, UPT, UR4, 0x4, UPT ;  /* 0x000000040400788c */ /* 0x000fe8000bf05270 */
[----:B------:R-:W-:Y:S01]  /*6cc0*/  @P1 VIADD R4, R4, 0x50 ;  /* 0x0000005004041836 */ /* 0x000fe20000000000 */
[----:B------:R-:W-:Y:S04]  /*6cd0*/  USEL UR46, UR4, URZ, UP0 ;  /* 0x000000ff042e7287 */ /* 0x000fe80008000000 */
[----:B------:R-:W-:Y:S04]  /*6ce0*/  @P1 PRMT R0, R0, 0x654, R4 ;  /* 0x0000065400001816 */ /* 0x000fe80000000004 */
[----:B------:R2:W-:Y:S04]  /*6cf0*/  @P1 SYNCS.ARRIVE.TRANS64.RED.A1T0 RZ, [R0+URZ], RZ ;  /* 0x000000ff00ff19a7 */ /* 0x0005e800081004ff */
.L_x_106:
[----:B------:R-:W3:Y:S01]  /*6d00*/  @P1 SYNCS.PHASECHK.TRANS64.TRYWAIT P0, [R2+URZ+0x30], R3 ;  /* 0x00003003020015a7 */ /* 0x000ee200080011ff */
[----:B------:R-:W-:Y:S01]  /*6d10*/  BSSY B1, `(.L_x_107) ;  /* 0x0000017000017945 */ /* 0x000fe20003800000 */
[----:B---3--:R-:W-:Y:S03]  /*6d20*/  @P1 SEL R75, RZ, 0x1, !P0 ;  /* 0x00000001ff4b1807 */ /* 0x008fe60004000000 */
[----:B------:R-:W-:Y:S05]  /*6d30*/  @!P1 BRA `(.L_x_108) ;  /* 0x0000000000509947 */ /* 0x000fea0003800000 */
[----:B------:R-:W-:Y:S01]  /*6d40*/  ISETP.NE.AND P1, PT, R76, RZ, PT ;  /* 0x000000ff4c00720c */ /* 0x000fe20003f25270 */
[----:B------:R-:W-:Y:S01]  /*6d50*/  BSSY B0, `(.L_x_109) ;  /* 0x000000a000007945 */ /* 0x000fe20003800000 */
[----:B------:R-:W-:Y:S11]  /*6d60*/  ISETP.NE.AND P0, PT, R75, RZ, PT ;  /* 0x000000ff4b00720c */ /* 0x000ff60003f05270 */
[----:B-1----:R-:W-:Y:S04]  /*6d70*/  @P1 IMAD R5, R73, 0x2000, R74 ;  /* 0x0000200049051824 */ /* 0x002fe800078e024a */
[----:B------:R-:W-:Y:S05]  /*6d80*/  @P1 VIADD R4, R5, UR44 ;  /* 0x0000002c05041c36 */ /* 0x000fea0008000000 */
[----:B------:R-:W-:Y:S01]  /*6d90*/  @P1 IADD3 R3, PT, PT, R77, R4, RZ ;  /* 0x000000044d031210 */ /* 0x000fe20007ffe0ff */
[----:B------:R-:W-:Y:S01]  /*6da0*/  @P1 IMAD.IADD R4, R63, 0x1, R4 ;  /* 0x000000013f041824 */ /* 0x000fe200078e0204 */
[----:B------:R-:W-:Y:S06]  /*6db0*/  @P0 BRA `(.L_x_110) ;  /* 0x00000000000c0947 */ /* 0x000fec0003800000 */
[----:B--2---:R-:W-:Y:S04]  /*6dc0*/  SHF.L.U32 R0, R62, 0x1f, RZ ;  /* 0x0000001f3e007819 */ /* 0x004fe800000006ff */
[----:B------:R-:W1:Y:S02]  /*6dd0*/  SYNCS.PHASECHK.TRANS64.TRYWAIT P0, [R2+URZ+0x30], R0 ;  /* 0x00003000020075a7 */ /* 0x000e6400080011ff */
[----:B-1----:R-:W-:Y:S05]  /*6de0*/  @!P0 BRA `(.L_x_111) ;  /* 0x0000002800308947 */ /* 0x002fea0003800000 */
.L_x_110:
[----:B------:R-:W-:Y:S05]  /*6df0*/  BSYNC B0 ;  /* 0x0000000000007941 */ /* 0x000fea0003800000 */
.L_x_109:
[----:B------:R-:W-:Y:S02]  /*6e00*/  ISETP.NE.AND P0, PT, R76, RZ, PT ;  /* 0x000000ff4c00720c */ /* 0x000fe40003f05270 */
[----:B------:R-:W-:Y:S11]  /*6e10*/  IADD3 R73, PT, PT, R73, 0x1, RZ ;  /* 0x0000000149497810 */ /* 0x000ff60007ffe0ff */
[----:B-12---:R-:W-:Y:S01]  /*6e20*/  @P0 IMAD.IADD R0, R63, 0x1, R3 ;  /* 0x000000013f000824 */ /* 0x006fe200078e0203 */
[----:B------:R-:W-:Y:S05]  /*6e30*/  @P0 WARPSYNC.ALL ;  /* 0x0000000000000948 */ /* 0x000fea0003800000 */
[----:B------:R3:W4:Y:S04]  /*6e40*/  @P0 LDSM.16.M88.4 R44, [R5+UR44+0x400] ;  /* 0x0004002c052c083b */ /* 0x0007280008000200 */
[----:B------:R3:W1:Y:S04]  /*6e50*/  @P0 LDSM.16.M88.4 R40, [R4+0x400] ;  /* 0x000400000428083b */ /* 0x0006680000000200 */
[----:B------:R3:W2:Y:S04]  /*6e60*/  @P0 LDSM.16.M88.4 R32, [R3+0x400] ;  /* 0x000400000320083b */ /* 0x0006a80000000200 */
[----:B------:R3:W1:Y:S02]  /*6e70*/  @P0 LDSM.16.M88.4 R36, [R0+0x400] ;  /* 0x000400000024083b */ /* 0x0006640000000200 */
.L_x_108:
[----:B------:R-:W-:Y:S05]  /*6e80*/  BSYNC B1 ;  /* 0x0000000000017941 */ /* 0x000fea0003800000 */
.L_x_107:
[----:B--23--:R-:W-:Y:S05]  /*6e90*/  VIADD R0, R25, 0x20 ;  /* 0x0000002019007836 */ /* 0x00cfea0000000000 */
[----:B------:R-:W-:Y:S04]  /*6ea0*/  SHF.R.U32.HI R0, RZ, 0x15, R0 ;  /* 0x00000015ff007819 */ /* 0x000fe80000011600 */
[----:B------:R-:W-:Y:S11]  /*6eb0*/  LOP3.LUT P0, RZ, R0, 0x3, R54, 0x48, !PT ;  /* 0x0000000300ff7812 */ /* 0x000ff60007804836 */
[----:B------:R-:W-:Y:S02]  /*6ec0*/  @!UPT UIADD3 URZ, UPT, UPT, URZ, URZ, URZ ;  /* 0x000000fffffff290 */ /* 0x000fe4000fffe0ff */
[----:B------:R-:W-:Y:S05]  /*6ed0*/  @!P0 BRA `(.L_x_112) ;  /* 0x0000000000408947 */ /* 0x000fea0003800000 */
[----:B------:R-:W2:Y:S01]  /*6ee0*/  LDCU.64 UR8, c[0x4][0x70] ;  /* 0x01000e00ff0877ac */ /* 0x000ea20008000a00 */
[----:B------:R-:W-:Y:S01]  /*6ef0*/  MOV R3, 0x0 ;  /* 0x0000000000037802 */ /* 0x000fe20000000f00 */
[----:B-1----:R-:W-:Y:S02]  /*6f00*/  HFMA2 R12, -RZ, RZ, 0, 5.9604644775390625e-08 ;  /* 0x00000001ff0c7431 */ /* 0x002fe400000001ff */
[----:B------:R-:W-:Y:S02]  /*6f10*/  IMAD.MOV.U32 R8, RZ, RZ, 0x192 ;  /* 0x00000192ff087424 */ /* 0x000fe400078e00ff */
[----:B------:R-:W-:Y:S01]  /*6f20*/  IMAD.MOV.U32 R13, RZ, RZ, RZ ;  /* 0x000000ffff0d7224 */ /* 0x000fe200078e00ff */
[----:B------:R-:W1:Y:S01]  /*6f30*/  LDCU.64 UR6, c[0x4][0x78] ;  /* 0x01000f00ff0677ac */ /* 0x000e620008000a00 */
[----:B------:R-:W3:Y:S01]  /*6f40*/  LDC.64 R2, c[0x4][R3] ;  /* 0x0100000003027b82 */ /* 0x000ee20000000a00 */
[----:B------:R-:W5:Y:S01]  /*6f50*/  LDCU.64 UR4, c[0x4][0x10] ;  /* 0x01000200ff0477ac */ /* 0x000f620008000a00 */
[----:B--2---:R-:W-:Y:S01]  /*6f60*/  MOV R5, UR9 ;  /* 0x0000000900057c02 */ /* 0x004fe20008000f00 */
[----:B------:R-:W-:Y:S01]  /*6f70*/  IMAD.U32 R4, RZ, RZ, UR8 ;  /* 0x00000008ff047e24 */ /* 0x000fe2000f8e00ff */
[----:B-1----:R-:W-:Y:S01]  /*6f80*/  MOV R7, UR7 ;  /* 0x0000000700077c02 */ /* 0x002fe20008000f00 */
[----:B------:R-:W-:Y:S01]  /*6f90*/  IMAD.U32 R6, RZ, RZ, UR6 ;  /* 0x00000006ff067e24 */ /* 0x000fe2000f8e00ff */
[----:B-----5:R-:W-:Y:S01]  /*6fa0*/  MOV R11, UR5 ;  /* 0x00000005000b7c02 */ /* 0x020fe20008000f00 */
[----:B------:R-:W-:Y:S02]  /*6fb0*/  IMAD.U32 R10, RZ, RZ, UR4 ;  /* 0x00000004ff0a7e24 */ /* 0x000fe4000f8e00ff */
[----:B------:R-:W-:Y:S07]  /*6fc0*/  LEPC R20, `(.L_x_112) ;  /* 0x000000001014794e */ /* 0x000fee0000000000 */
[----:B---34-:R-:W-:Y:S05]  /*6fd0*/  CALL.ABS.NOINC R2 ;  /* 0x0000000002007343 */ /* 0x018fea0003c00000 */
.L_x_112:
[----:B------:R-:W-:Y:S01]  /*6fe0*/  ISETP.NE.AND P6, PT, R68, RZ, PT ;  /* 0x000000ff4400720c */ /* 0x000fe20003fc5270 */
[----:B------:R-:W-:Y:S05]  /*6ff0*/  WARPSYNC.ALL ;  /* 0x0000000000007948 */ /* 0x000fea0003800000 */
[----:B------:R-:W-:Y:S01]  /*7000*/  R2UR UR4, R25 ;  /* 0x00000000190472ca */ /* 0x000fe200000e0000 */
[----:B------:R-:W-:Y:S01]  /*7010*/  IMAD.U32 R0, RZ, RZ, UR46 ;  /* 0x0000002eff007e24 */ /* 0x000fe2000f8e00ff */
[----:B----4-:R-:W-:Y:S01]  /*7020*/  LOP3.LUT R20, R44, 0xffffe000, RZ, 0xc0, !PT ;  /* 0xffffe0002c147812 */ /* 0x010fe200078ec0ff */
[----:B------:R-:W-:Y:S01]  /*7030*/  IMAD.U32 R21, RZ, RZ, UR47 ;  /* 0x0000002fff157e24 */ /* 0x000fe2000f8e00ff */
[----:B------:R-:W-:Y:S01]  /*7040*/  ISETP.NE.AND P0, PT, R65, RZ, PT ;  /* 0x000000ff4100720c */ /* 0x000fe20003f05270 */
[----:B------:R-:W-:Y:S02]  /*7050*/  BSSY.RECONVERGENT B0, `(.L_x_113) ;  /* 0x000005c000007945 */ /* 0x000fe40003800200 */
[----:B------:R-:W-:Y:S05]  /*7060*/  @P6 LEA R0, R0, UR44, 0x3 ;  /* 0x0000002c00006c11 */ /* 0x000fea000f8e18ff */
[----:B------:R-:W-:Y:S01]  /*7070*/  @P6 VIADD R0, R0, 0x50 ;  /* 0x0000005000006836 */ /* 0x000fe20000000000 */
[----:B-1----:R-:W1:Y:S04]  /*7080*/  LDTM.16dp128bit.x8 R4, tmem[UR4+0x20] ;  /* 0x00002004000479ee */ /* 0x002e680008180000 */
[----:B------:R-:W-:Y:S01]  /*7090*/  @P6 PRMT R21, R21, 0x654, R0 ;  /* 0x0000065415156816 */ /* 0x000fe20000000000 */
[C---:B-1----:R-:W-:Y:S01]  /*70a0*/  FMUL R0, R24.reuse, R4 ;  /* 0x0000000418007220 */ /* 0x042fe20000400000 */
[C---:B------:R-:W-:Y:S01]  /*70b0*/  FMUL R4, R24.reuse, R8 ;  /* 0x0000000818047220 */ /* 0x040fe20000400000 */
[C---:B------:R-:W-:Y:S01]  /*70c0*/  FMUL R8, R24.reuse, R12 ;  /* 0x0000000c18087220 */ /* 0x040fe20000400000 */
[C---:B------:R-:W-:Y:S01]  /*70d0*/  FMUL R12, R24.reuse, R16 ;  /* 0x00000010180c7220 */ /* 0x040fe20000400000 */
[----:B------:R-:W-:Y:S01]  /*70e0*/  LOP3.LUT R16, R45, 0xffffe000, RZ, 0xc0, !PT ;  /* 0xffffe0002d107812 */ /* 0x000fe200078ec0ff */
[C---:B------:R-:W-:Y:S01]  /*70f0*/  FMUL R2, R24.reuse, R5 ;  /* 0x0000000518027220 */ /* 0x040fe20000400000 */
[C---:B------:R-:W-:Y:S01]  /*7100*/  FMUL R3, R24.reuse, R6 ;  /* 0x0000000618037220 */ /* 0x040fe20000400000 */
[----:B------:R-:W-:Y:S01]  /*7110*/  FMUL R5, R24, R9 ;  /* 0x0000000918057220 */ /* 0x000fe20000400000 */
[----:B------:R-:W-:Y:S01]  /*7120*/  FFMA R28, R27, R20, R0 ;  /* 0x000000141b1c7223 */ /* 0x000fe20000000000 */
[----:B------:R-:W-:Y:S01]  /*7130*/  LOP3.LUT R0, R46, 0xffffe000, RZ, 0xc0, !PT ;  /* 0xffffe0002e007812 */ /* 0x000fe200078ec0ff */
[C---:B------:R-:W-:Y:S01]  /*7140*/  FMUL R6, R24.reuse, R10 ;  /* 0x0000000a18067220 */ /* 0x040fe20000400000 */
[C---:B------:R-:W-:Y:S01]  /*7150*/  FMUL R9, R24.reuse, R13 ;  /* 0x0000000d18097220 */ /* 0x040fe20000400000 */
[C---:B------:R-:W-:Y:S01]  /*7160*/  FMUL R10, R24.reuse, R14 ;  /* 0x0000000e180a7220 */ /* 0x040fe20000400000 */
[----:B------:R-:W-:Y:S01]  /*7170*/  F2FP.TF32.F32.PACK_B R28, R28 ;  /* 0x0000001cff1c723e */ /* 0x000fe200024050ff */
[C---:B------:R-:W-:Y:S01]  /*7180*/  FMUL R13, R24.reuse, R17 ;  /* 0x00000011180d7220 */ /* 0x040fe20000400000 */
[----:B------:R-:W-:Y:S01]  /*7190*/  LOP3.LUT R17, R47, 0xffffe000, RZ, 0xc0, !PT ;  /* 0xffffe0002f117812 */ /* 0x000fe200078ec0ff */
[----:B------:R-:W-:Y:S01]  /*71a0*/  FMUL R14, R24, R18 ;  /* 0x00000012180e7220 */ /* 0x000fe20000400000 */
[----:B------:R-:W-:Y:S01]  /*71b0*/  LOP3.LUT R18, R40, 0xffffe000, RZ, 0xc0, !PT ;  /* 0xffffe00028127812 */ /* 0x000fe200078ec0ff */
[----:B------:R-:W-:Y:S01]  /*71c0*/  FFMA R29, R27, R16, R2 ;  /* 0x000000101b1d7223 */ /* 0x000fe20000000002 */
[----:B------:R-:W-:Y:S01]  /*71d0*/  LOP3.LUT R2, R41, 0xffffe000, RZ, 0xc0, !PT ;  /* 0xffffe00029027812 */ /* 0x000fe200078ec0ff */
[----:B------:R-:W-:Y:S01]  /*71e0*/  FMUL R7, R24, R7 ;  /* 0x0000000718077220 */ /* 0x000fe20000400000 */
[----:B------:R-:W-:Y:S01]  /*71f0*/  LOP3.LUT R16, R33, 0xffffe000, RZ, 0xc0, !PT ;  /* 0xffffe00021107812 */ /* 0x000fe200078ec0ff */
[C---:B------:R-:W-:Y:S01]  /*7200*/  FFMA R30, R27.reuse, R0, R3 ;  /* 0x000000001b1e7223 */ /* 0x040fe20000000003 */
[----:B------:R-:W-:Y:S01]  /*7210*/  LOP3.LUT R0, R42, 0xffffe000, RZ, 0xc0, !PT ;  /* 0xffffe0002a007812 */ /* 0x000fe200078ec0ff */
[C---:B------:R-:W-:Y:S01]  /*7220*/  FFMA R31, R27.reuse, R17, R7 ;  /* 0x000000111b1f7223 */ /* 0x040fe20000000007 */
[----:B------:R-:W-:Y:S01]  /*7230*/  LOP3.LUT R3, R32, 0xffffe000, RZ, 0xc0, !PT ;  /* 0xffffe00020037812 */ /* 0x000fe200078ec0ff */
[C---:B------:R-:W-:Y:S01]  /*7240*/  FFMA R4, R27.reuse, R18, R4 ;  /* 0x000000121b047223 */ /* 0x040fe20000000004 */
[----:B------:R-:W-:Y:S01]  /*7250*/  F2FP.TF32.F32.PACK_B R29, R29 ;  /* 0x0000001dff1d723e */ /* 0x000fe200024050ff */
[----:B------:R-:W-:Y:S01]  /*7260*/  FFMA R5, R27, R2, R5 ;  /* 0x000000021b057223 */ /* 0x000fe20000000005 */
[----:B------:R-:W-:Y:S01]  /*7270*/  LOP3.LUT R2, R43, 0xffffe000, RZ, 0xc0, !PT ;  /* 0xffffe0002b027812 */ /* 0x000fe200078ec0ff */
[----:B------:R-:W-:Y:S01]  /*7280*/  FMUL R11, R24, R11 ;  /* 0x0000000b180b7220 */ /* 0x000fe20000400000 */
[----:B------:R-:W-:Y:S01]  /*7290*/  F2FP.TF32.F32.PACK_B R30, R30 ;  /* 0x0000001eff1e723e */ /* 0x000fe200024050ff */
[C---:B------:R-:W-:Y:S01]  /*72a0*/  FFMA R6, R27.reuse, R0, R6 ;  /* 0x000000001b067223 */ /* 0x040fe20000000006 */
[----:B------:R-:W-:Y:S01]  /*72b0*/  LOP3.LUT R0, R34, 0xffffe000, RZ, 0xc0, !PT ;  /* 0xffffe00022007812 */ /* 0x000fe200078ec0ff */
[----:B------:R-:W-:Y:S01]  /*72c0*/  FFMA R7, R27, R2, R11 ;  /* 0x000000021b077223 */ /* 0x000fe2000000000b */
[----:B------:R-:W-:Y:S01]  /*72d0*/  LOP3.LUT R2, R35, 0xffffe000, RZ, 0xc0, !PT ;  /* 0xffffe00023027812 */ /* 0x000fe200078ec0ff */
[----:B------:R-:W-:Y:S01]  /*72e0*/  FFMA R8, R27, R3, R8 ;  /* 0x000000031b087223 */ /* 0x000fe20000000008 */
[----:B------:R-:W-:Y:S01]  /*72f0*/  LOP3.LUT R3, R37, 0xffffe000, RZ, 0xc0, !PT ;  /* 0xffffe00025037812 */ /* 0x000fe200078ec0ff */
[C---:B------:R-:W-:Y:S01]  /*7300*/  FFMA R9, R27.reuse, R16, R9 ;  /* 0x000000101b097223 */ /* 0x040fe20000000009 */
[----:B------:R-:W-:Y:S01]  /*7310*/  F2FP.TF32.F32.PACK_B R31, R31 ;  /* 0x0000001fff1f723e */ /* 0x000fe200024050ff */
[----:B------:R-:W-:Y:S01]  /*7320*/  FMUL R15, R24, R15 ;  /* 0x0000000f180f7220 */ /* 0x000fe20000400000 */
[----:B------:R-:W-:Y:S01]  /*7330*/  LOP3.LUT R16, R38, 0xffffe000, RZ, 0xc0, !PT ;  /* 0xffffe00026107812 */ /* 0x000fe200078ec0ff */
[C---:B------:R-:W-:Y:S01]  /*7340*/  FFMA R10, R27.reuse, R0, R10 ;  /* 0x000000001b0a7223 */ /* 0x040fe2000000000a */
[----:B------:R-:W-:Y:S01]  /*7350*/  LOP3.LUT R0, R36, 0xffffe000, RZ, 0xc0, !PT ;  /* 0xffffe00024007812 */ /* 0x000fe200078ec0ff */
[----:B------:R-:W-:Y:S01]  /*7360*/  FFMA R11, R27, R2, R15 ;  /* 0x000000021b0b7223 */ /* 0x000fe2000000000f */
[----:B------:R-:W-:Y:S01]  /*7370*/  LOP3.LUT R2, R39, 0xffffe000, RZ, 0xc0, !PT ;  /* 0xffffe00027027812 */ /* 0x000fe200078ec0ff */
[----:B------:R1:W-:Y:S01]  /*7380*/  STSM.16.M88.4 [R70+0x2400], R28 ;  /* 0x0024001c46007844 */ /* 0x0003e20000000200 */
[----:B------:R-:W-:Y:S01]  /*7390*/  F2FP.TF32.F32.PACK_B R4, R4 ;  /* 0x00000004ff04723e */ /* 0x000fe200024050ff */
[----:B------:R-:W-:Y:S01]  /*73a0*/  FMUL R19, R24, R19 ;  /* 0x0000001318137220 */ /* 0x000fe20000400000 */
[----:B------:R-:W-:Y:S01]  /*73b0*/  F2FP.TF32.F32.PACK_B R5, R5 ;  /* 0x00000005ff05723e */ /* 0x000fe200024050ff */
[C---:B------:R-:W-:Y:S01]  /*73c0*/  FFMA R12, R27.reuse, R0, R12 ;  /* 0x000000001b0c7223 */ /* 0x040fe2000000000c */
[----:B------:R-:W-:Y:S01]  /*73d0*/  F2FP.TF32.F32.PACK_B R6, R6 ;  /* 0x00000006ff06723e */ /* 0x000fe200024050ff */
[C---:B------:R-:W-:Y:S01]  /*73e0*/  FFMA R13, R27.reuse, R3, R13 ;  /* 0x000000031b0d7223 */ /* 0x040fe2000000000d */
[----:B------:R-:W-:Y:S01]  /*73f0*/  F2FP.TF32.F32.PACK_B R7, R7 ;  /* 0x00000007ff07723e */ /* 0x000fe200024050ff */
[C---:B------:R-:W-:Y:S01]  /*7400*/  FFMA R14, R27.reuse, R16, R14 ;  /* 0x000000101b0e7223 */ /* 0x040fe2000000000e */
[----:B------:R-:W-:Y:S01]  /*7410*/  FFMA R15, R27, R2, R19 ;  /* 0x000000021b0f7223 */ /* 0x000fe20000000013 */
[----:B------:R-:W-:Y:S02]  /*7420*/  F2FP.TF32.F32.PACK_B R8, R8 ;  /* 0x00000008ff08723e */ /* 0x000fe400024050ff */
[----:B------:R1:W-:Y:S01]  /*7430*/  STSM.16.M88.4 [R69+0x2400], R4 ;  /* 0x0024000445007844 */ /* 0x0003e20000000200 */
[----:B------:R-:W-:Y:S02]  /*7440*/  F2FP.TF32.F32.PACK_B R9, R9 ;  /* 0x00000009ff09723e */ /* 0x000fe400024050ff */
[----:B------:R-:W-:Y:S02]  /*7450*/  F2FP.TF32.F32.PACK_B R10, R10 ;  /* 0x0000000aff0a723e */ /* 0x000fe400024050ff */
[----:B------:R-:W-:Y:S02]  /*7460*/  F2FP.TF32.F32.PACK_B R11, R11 ;  /* 0x0000000bff0b723e */ /* 0x000fe400024050ff */
[----:B------:R-:W-:Y:S02]  /*7470*/  F2FP.TF32.F32.PACK_B R12, R12 ;  /* 0x0000000cff0c723e */ /* 0x000fe400024050ff */
[----:B------:R-:W-:Y:S01]  /*7480*/  F2FP.TF32.F32.PACK_B R13, R13 ;  /* 0x0000000dff0d723e */ /* 0x000fe200024050ff */
[----:B------:R1:W-:Y:S01]  /*7490*/  STSM.16.M88.4 [R71+0x2000], R8 ;  /* 0x0020000847007844 */ /* 0x0003e20000000200 */
[----:B------:R-:W-:Y:S02]  /*74a0*/  F2FP.TF32.F32.PACK_B R14, R14 ;  /* 0x0000000eff0e723e */ /* 0x000fe400024050ff */
[----:B------:R-:W-:Y:S02]  /*74b0*/  F2FP.TF32.F32.PACK_B R15, R15 ;  /* 0x0000000fff0f723e */ /* 0x000fe400024050ff */
[----:B------:R-:W-:Y:S02]  /*74c0*/  LEA R0, R73, UR44, 0x3 ;  /* 0x0000002c49007c11 */ /* 0x000fe4000f8e18ff */
[----:B------:R-:W-:Y:S01]  /*74d0*/  @P6 SHF.L.U32 R2, R62, 0x1f, RZ ;  /* 0x0000001f3e026819 */ /* 0x000fe200000006ff */
[----:B------:R1:W-:Y:S01]  /*74e0*/  STSM.16.M88.4 [R72+0x2000], R12 ;  /* 0x0020000c48007844 */ /* 0x0003e20000000200 */
        /* <DEDUP_REMOVED lines=9> */
[----:B------:R-:W-:Y:S02]  /*7580*/  UIADD3 UR9, UPT, UPT, UR49, 0x20, URZ ;  /* 0x0000002031097890 */ /* 0x000fe4000fffe0ff */
[----:B------:R-:W-:Y:S01]  /*7590*/  UIADD3 UR8, UPT, UPT, UR44, 0x2400, URZ ;  /* 0x000024002c087890 */ /* 0x000fe2000fffe0ff */
[----:B------:R-:W-:Y:S01]  /*75a0*/  UMOV UR10, UR50 ;  /* 0x00000032000a7c82 */ /* 0x000fe20008000000 */
[----:B------:R-:W-:Y:S01]  /*75b0*/  UMOV UR11, UR36 ;  /* 0x00000024000b7c82 */ /* 0x000fe20008000000 */
[----:B--2---:R-:W-:Y:S04]  /*75c0*/  UIADD3 UR4, UP0, UPT, UR6, 0x680, URZ ;  /* 0x0000068006047890 */ /* 0x004fe8000ff1e0ff */
[----:B------:R-:W-:Y:S09]  /*75d0*/  UIADD3.X UR5, UPT, UPT, URZ, UR7, URZ, UP0, !UPT ;  /* 0x00000007ff057290 */ /* 0x000ff200087fe4ff */
[----:B------:R2:W-:Y:S01]  /*75e0*/  UTMASTG.3D [UR8], [UR4] ;  /* 0x00000008040073b5 */ /* 0x0005e20008010000 */
[----:B------:R0:W-:Y:S01]  /*75f0*/  UTMACMDFLUSH ;  /* 0x00000000000079b7 */ /* 0x0001e20000000000 */
[----:B--2---:R-:W-:Y:S04]  /*7600*/  DEPBAR.LE SB0, 0x1 ;  /* 0x000080400000791a */ /* 0x004fe80000000000 */
.L_x_114:
[----:B------:R-:W-:Y:S05]  /*7610*/  BSYNC.RECONVERGENT B0 ;  /* 0x0000000000007941 */ /* 0x000fea0003800200 */
.L_x_113:
[----:B------:R-:W-:Y:S01]  /*7620*/  BAR.SYNC.DEFER_BLOCKING 0x1, 0x80 ;  /* 0x0042000000007b1d */ /* 0x000fe20000010000 */
[----:B------:R-:W-:Y:S04]  /*7630*/  UIADD3 UR4, UPT, UPT, UR46, 0x1, URZ ;  /* 0x000000012e047890 */ /* 0x000fe8000fffe0ff */
[----:B------:R-:W-:Y:S04]  /*7640*/  UISETP.NE.AND UP0, UPT, UR4, 0x4, UPT ;  /* 0x000000040400788c */ /* 0x000fe8000bf05270 */
[----:B------:R-:W-:Y:S01]  /*7650*/  USEL UR45, UR4, URZ, UP0 ;  /* 0x000000ff042d7287 */ /* 0x000fe20008000000 */
[----:B------:R2:W-:Y:S01]  /*7660*/  @P6 SYNCS.ARRIVE.TRANS64.RED.A1T0 RZ, [R21+URZ], RZ ;  /* 0x000000ff15ff69a7 */ /* 0x0005e200081004ff */
[----:B------:R-:W-:Y:S01]  /*7670*/  BSSY B1, `(.L_x_115) ;  /* 0x0000018000017945 */ /* 0x000fe20003800000 */
[----:B------:R-:W3:Y:S02]  /*7680*/  @P6 SYNCS.PHASECHK.TRANS64.TRYWAIT P0, [R0+URZ+0x30], R2 ;  /* 0x00003002000065a7 */ /* 0x000ee400080011ff */
[----:B---3--:R-:W-:Y:S01]  /*7690*/  @P6 SEL R75, RZ, 0x1, !P0 ;  /* 0x00000001ff4b6807 */ /* 0x008fe20004000000 */
[----:B--2---:R-:W-:Y:S06]  /*76a0*/  @!P6 BRA `(.L_x_116) ;  /* 0x000000000050e947 */ /* 0x004fec0003800000 */
        /* <DEDUP_REMOVED lines=8> */
[----:B------:R-:W-:Y:S04]  /*7730*/  SHF.L.U32 R5, R62, 0x1f, RZ ;  /* 0x0000001f3e057819 */ /* 0x000fe800000006ff */
[----:B------:R-:W1:Y:S02]  /*7740*/  SYNCS.PHASECHK.TRANS64.TRYWAIT P0, [R0+URZ+0x30], R5 ;  /* 0x00003005000075a7 */ /* 0x000e6400080011ff */
[----:B-1----:R-:W-:Y:S05]  /*7750*/  @!P0 BRA `(.L_x_119) ;  /* 0x0000001c00e88947 */ /* 0x002fea0003800000 */
.L_x_118:
[----:B------:R-:W-:Y:S05]  /*7760*/  BSYNC B0 ;  /* 0x0000000000007941 */ /* 0x000fea0003800000 */
.L_x_117:
[----:B------:R-:W-:Y:S02]  /*7770*/  ISETP.NE.AND P0, PT, R76, RZ, PT ;  /* 0x000000ff4c00720c */ /* 0x000fe40003f05270 */
[----:B------:R-:W-:Y:S11]  /*7780*/  IADD3 R73, PT, PT, R73, 0x1, RZ ;  /* 0x0000000149497810 */ /* 0x000ff60007ffe0ff */
[----:B-1----:R-:W-:Y:S01]  /*7790*/  @P0 IMAD.IADD R0, R63, 0x1, R2 ;  /* 0x000000013f000824 */ /* 0x002fe200078e0202 */
[----:B------:R-:W-:Y:S05]  /*77a0*/  @P0 WARPSYNC.ALL ;  /* 0x0000000000000948 */ /* 0x000fea0003800000 */
[----:B------:R2:W3:Y:S04]  /*77b0*/  @P0 LDSM.16.M88.4 R44, [R4+UR44+0x400] ;  /* 0x0004002c042c083b */ /* 0x0004e80008000200 */
[----:B------:R2:W4:Y:S04]  /*77c0*/  @P0 LDSM.16.M88.4 R40, [R3+0x400] ;  /* 0x000400000328083b */ /* 0x0005280000000200 */
[----:B------:R2:W1:Y:S04]  /*77d0*/  @P0 LDSM.16.M88.4 R32, [R2+0x400] ;  /* 0x000400000220083b */ /* 0x0004680000000200 */
[----:B------:R2:W1:Y:S02]  /*77e0*/  @P0 LDSM.16.M88.4 R36, [R0+0x400] ;  /* 0x000400000024083b */ /* 0x0004640000000200 */
.L_x_116:
[----:B------:R-:W-:Y:S05]  /*77f0*/  BSYNC B1 ;  /* 0x0000000000017941 */ /* 0x000fea0003800000 */
.L_x_115:
[----:B--2---:R-:W-:Y:S05]  /*7800*/  VIADD R0, R25, 0x40 ;  /* 0x0000004019007836 */ /* 0x004fea0000000000 */
        /* <DEDUP_REMOVED lines=20> */
.L_x_120:
[----:B------:R-:W-:Y:S01]  /*7950*/  ISETP.NE.AND P6, PT, R68, RZ, PT ;  /* 0x000000ff4400720c */ /* 0x000fe20003fc5270 */
[----:B------:R-:W-:Y:S05]  /*7960*/  WARPSYNC.ALL ;  /* 0x0000000000007948 */ /* 0x000fea0003800000 */
[----:B------:R-:W-:Y:S01]  /*7970*/  R2UR UR4, R25 ;  /* 0x00000000190472ca */ /* 0x000fe200000e0000 */
[----:B------:R-:W-:Y:S01]  /*7980*/  IMAD.U32 R0, RZ, RZ, UR45 ;  /* 0x0000002dff007e24 */ /* 0x000fe2000f8e00ff */
[----:B---3--:R-:W-:Y:S01]  /*7990*/  LOP3.LUT R20, R44, 0xffffe000, RZ, 0xc0, !PT ;  /* 0xffffe0002c147812 */ /* 0x008fe200078ec0ff */
        /* <DEDUP_REMOVED lines=24> */
[----:B----4-:R-:W-:Y:S01]  /*7b20*/  LOP3.LUT R18, R40, 0xffffe000, RZ, 0xc0, !PT ;  /* 0xffffe00028127812 */ /* 0x010fe200078ec0ff */
        /* <DEDUP_REMOVED lines=69> */
.L_x_122:
[----:B------:R-:W-:Y:S05]  /*7f80*/  BSYNC.RECONVERGENT B0 ;  /* 0x0000000000007941 */ /* 0x000fea0003800200 */
.L_x_121:
        /* <DEDUP_REMOVED lines=12> */
[----:B------:R-:W-:Y:S04]  /*8050*/  @P1 IMAD R73, R73, 0x2000, R74 ;  /* 0x0000200049491824 */ /* 0x000fe800078e024a */
[----:B------:R-:W-:Y:S05]  /*8060*/  @P1 VIADD R3, R73, UR44 ;  /* 0x0000002c49031c36 */ /* 0x000fea0008000000 */
[----:B------:R-:W-:Y:S01]  /*8070*/  @P1 IADD3 R77, PT, PT, R77, R3, RZ ;  /* 0x000000034d4d1210 */ /* 0x000fe20007ffe0ff */
[----:B------:R-:W-:Y:S01]  /*8080*/  @P1 IMAD.IADD R3, R63, 0x1, R3 ;  /* 0x000000013f031824 */ /* 0x000fe200078e0203 */
[----:B------:R-:W-:Y:S06]  /*8090*/  @P0 BRA `(.L_x_126) ;  /* 0x00000000000c0947 */ /* 0x000fec0003800000 */
[----:B------:R-:W-:Y:S04]  /*80a0*/  SHF.L.U32 R0, R62, 0x1f, RZ ;  /* 0x0000001f3e007819 */ /* 0x000fe800000006ff */
[----:B------:R-:W2:Y:S02]  /*80b0*/  SYNCS.PHASECHK.TRANS64.TRYWAIT P0, [R2+URZ+0x30], R0 ;  /* 0x00003000020075a7 */ /* 0x000ea400080011ff */
[----:B--2---:R-:W-:Y:S05]  /*80c0*/  @!P0 BRA `(.L_x_127) ;  /* 0x0000001400a08947 */ /* 0x004fea0003800000 */
.L_x_126:
[----:B------:R-:W-:Y:S05]  /*80d0*/  BSYNC B0 ;  /* 0x0000000000007941 */ /* 0x000fea0003800000 */
.L_x_125:
[----:B------:R-:W-:Y:S11]  /*80e0*/  ISETP.NE.AND P0, PT, R76, RZ, PT ;  /* 0x000000ff4c00720c */ /* 0x000ff60003f05270 */
[----:B------:R-:W-:Y:S02]  /*80f0*/  @!UPT UIADD3 URZ, UPT, UPT, URZ, URZ, URZ ;  /* 0x000000fffffff290 */ /* 0x000fe4000fffe0ff */
[----:B--2---:R-:W-:Y:S01]  /*8100*/  @P0 IADD3 R0, PT, PT, R63, R77, RZ ;  /* 0x0000004d3f000210 */ /* 0x004fe20007ffe0ff */
[----:B------:R-:W-:Y:S05]  /*8110*/  @P0 WARPSYNC.ALL ;  /* 0x0000000000000948 */ /* 0x000fea0003800000 */
[----:B------:R2:W3:Y:S04]  /*8120*/  @P0 LDSM.16.M88.4 R44, [R73+UR44+0x400] ;  /* 0x0004002c492c083b */ /* 0x0004e80008000200 */
[----:B------:R2:W4:Y:S04]  /*8130*/  @P0 LDSM.16.M88.4 R40, [R3+0x400] ;  /* 0x000400000328083b */ /* 0x0005280000000200 */
[----:B------:R2:W1:Y:S04]  /*8140*/  @P0 LDSM.16.M88.4 R32, [R77+0x400] ;  /* 0x000400004d20083b */ /* 0x0004680000000200 */
[----:B------:R2:W1:Y:S02]  /*8150*/  @P0 LDSM.16.M88.4 R36, [R0+0x400] ;  /* 0x000400000024083b */ /* 0x0004640000000200 */
.L_x_124:
[----:B------:R-:W-:Y:S05]  /*8160*/  BSYNC B1 ;  /* 0x0000000000017941 */ /* 0x000fea0003800000 */
.L_x_123:
        /* <DEDUP_REMOVED lines=21> */
.L_x_128:
[----:B------:R-:W-:Y:S01]  /*82c0*/  ISETP.NE.AND P0, PT, R65, RZ, PT ;  /* 0x000000ff4100720c */ /* 0x000fe20003f05270 */
[----:B------:R-:W-:Y:S05]  /*82d0*/  WARPSYNC.ALL ;  /* 0x0000000000007948 */ /* 0x000fea0003800000 */
[----:B------:R-:W-:Y:S01]  /*82e0*/  R2UR UR4, R25 ;  /* 0x00000000190472ca */ /* 0x000fe200000e0000 */
[----:B------:R-:W-:Y:S01]  /*82f0*/  BSSY.RECONVERGENT B0, `(.L_x_129) ;  /* 0x000005d000007945 */ /* 0x000fe20003800200 */
[----:B---3--:R-:W-:Y:S02]  /*8300*/  LOP3.LUT R0, R44, 0xffffe000, RZ, 0xc0, !PT ;  /* 0xffffe0002c007812 */ /* 0x008fe400078ec0ff */
[----:B------:R-:W-:Y:S02]  /*8310*/  LOP3.LUT R2, R45, 0xffffe000, RZ, 0xc0, !PT ;  /* 0xffffe0002d027812 */ /* 0x000fe400078ec0ff */
[----:B------:R-:W-:Y:S02]  /*8320*/  LOP3.LUT R3, R46, 0xffffe000, RZ, 0xc0, !PT ;  /* 0xffffe0002e037812 */ /* 0x000fe400078ec0ff */
[----:B------:R-:W-:Y:S02]  /*8330*/  LOP3.LUT R20, R47, 0xffffe000, RZ, 0xc0, !PT ;  /* 0xffffe0002f147812 */ /* 0x000fe400078ec0ff */
[----:B----4-:R-:W-:Y:S02]  /*8340*/  LOP3.LUT R21, R40, 0xffffe000, RZ, 0xc0, !PT ;  /* 0xffffe00028157812 */ /* 0x010fe400078ec0ff */
[----:B------:R-:W-:Y:S01]  /*8350*/  LOP3.LUT R25, R41, 0xffffe000, RZ, 0xc0, !PT ;  /* 0xffffe00029197812 */ /* 0x000fe200078ec0ff */
[----:B-1----:R-:W1:Y:S01]  /*8360*/  LDTM.16dp128bit.x8 R4, tmem[UR4+0x60] ;  /* 0x00006004000479ee */ /* 0x002e620008180000 */
[----:B------:R-:W-:Y:S01]  /*8370*/  R2UR UR4, R26 ;  /* 0x000000001a0472ca */ /* 0x000fe200000e0000 */
[----:B------:R-:W-:Y:S01]  /*8380*/  NOP ;  /* 0x0000000000007918 */ /* 0x000fe20000000000 */
[----:B------:R-:W-:Y:S02]  /*8390*/  LOP3.LUT R26, R42, 0xffffe000, RZ, 0xc0, !PT ;  /* 0xffffe0002a1a7812 */ /* 0x000fe400078ec0ff */
[----:B------:R-:W-:Y:S02]  /*83a0*/  LOP3.LUT R28, R43, 0xffffe000, RZ, 0xc0, !PT ;  /* 0xffffe0002b1c7812 */ /* 0x000fe400078ec0ff */
[----:B------:R-:W-:Y:S02]  /*83b0*/  LOP3.LUT R29, R32, 0xffffe000, RZ, 0xc0, !PT ;  /* 0xffffe000201d7812 */ /* 0x000fe400078ec0ff */
[----:B------:R-:W-:Y:S02]  /*83c0*/  LOP3.LUT R30, R33, 0xffffe000, RZ, 0xc0, !PT ;  /* 0xffffe000211e7812 */ /* 0x000fe400078ec0ff */
[----:B------:R-:W-:Y:S02]  /*83d0*/  LOP3.LUT R31, R34, 0xffffe000, RZ, 0xc0, !PT ;  /* 0xffffe000221f7812 */ /* 0x000fe400078ec0ff */
[----:B------:R-:W-:Y:S01]  /*83e0*/  LOP3.LUT R32, R35, 0xffffe000, RZ, 0xc0, !PT ;  /* 0xffffe00023207812 */ /* 0x000fe200078ec0ff */
[----:B------:R-:W-:Y:S01]  /*83f0*/  UIADD3 UR4, UPT, UPT, UR4, 0xc0, URZ ;  /* 0x000000c004047890 */ /* 0x000fe2000fffe0ff */
[----:B------:R-:W-:Y:S02]  /*8400*/  LOP3.LUT R33, R36, 0xffffe000, RZ, 0xc0, !PT ;  /* 0xffffe00024217812 */ /* 0x000fe400078ec0ff */
[----:B------:R-:W-:Y:S01]  /*8410*/  LOP3.LUT R34, R37, 0xffffe000, RZ, 0xc0, !PT ;  /* 0xffffe00025227812 */ /* 0x000fe200078ec0ff */
[----:B------:R-:W-:Y:S01]  /*8420*/  UPRMT UR4, UR47, 0x654, UR4 ;  /* 0x000006542f047896 */ /* 0x000fe20008000004 */
[----:B------:R-:W-:Y:S02]  /*8430*/  LOP3.LUT R35, R38, 0xffffe000, RZ, 0xc0, !PT ;  /* 0xffffe00026237812 */ /* 0x000fe400078ec0ff */
[----:B------:R-:W-:Y:S01]  /*8440*/  LOP3.LUT R36, R39, 0xffffe000, RZ, 0xc0, !PT ;  /* 0xffffe00027247812 */ /* 0x000fe200078ec0ff */
[C---:B-1----:R-:W-:Y:S01]  /*8450*/  FMUL R4, R24.reuse, R4 ;  /* 0x0000000418047220 */ /* 0x042fe20000400000 */
[C---:B------:R-:W-:Y:S01]  /*8460*/  FMUL R5, R24.reuse, R5 ;  /* 0x0000000518057220 */ /* 0x040fe20000400000 */
[C---:B------:R-:W-:Y:S01]  /*8470*/  FMUL R6, R24.reuse, R6 ;  /* 0x0000000618067220 */ /* 0x040fe20000400000 */
[C---:B------:R-:W-:Y:S01]  /*8480*/  FMUL R7, R24.reuse, R7 ;  /* 0x0000000718077220 */ /* 0x040fe20000400000 */
[C---:B------:R-:W-:Y:S01]  /*8490*/  FFMA R4, R27.reuse, R0, R4 ;  /* 0x000000001b047223 */ /* 0x040fe20000000004 */
[C---:B------:R-:W-:Y:S01]  /*84a0*/  FMUL R8, R24.reuse, R8 ;  /* 0x0000000818087220 */ /* 0x040fe20000400000 */
[C---:B------:R-:W-:Y:S01]  /*84b0*/  FFMA R5, R27.reuse, R2, R5 ;  /* 0x000000021b057223 */ /* 0x040fe20000000005 */
[C---:B------:R-:W-:Y:S01]  /*84c0*/  FMUL R9, R24.reuse, R9 ;  /* 0x0000000918097220 */ /* 0x040fe20000400000 */
[C---:B------:R-:W-:Y:S01]  /*84d0*/  FFMA R6, R27.reuse, R3, R6 ;  /* 0x000000031b067223 */ /* 0x040fe20000000006 */
[----:B------:R-:W-:Y:S01]  /*84e0*/  F2FP.TF32.F32.PACK_B R4, R4 ;  /* 0x00000004ff04723e */ /* 0x000fe200024050ff */
[C---:B------:R-:W-:Y:S01]  /*84f0*/  FMUL R10, R24.reuse, R10 ;  /* 0x0000000a180a7220 */ /* 0x040fe20000400000 */
[----:B------:R-:W-:Y:S01]  /*8500*/  F2FP.TF32.F32.PACK_B R5, R5 ;  /* 0x00000005ff05723e */ /* 0x000fe200024050ff */
[C---:B------:R-:W-:Y:S01]  /*8510*/  FFMA R7, R27.reuse, R20, R7 ;  /* 0x000000141b077223 */ /* 0x040fe20000000007 */
[C---:B------:R-:W-:Y:S01]  /*8520*/  FMUL R11, R24.reuse, R11 ;  /* 0x0000000b180b7220 */ /* 0x040fe20000400000 */
        /* <DEDUP_REMOVED lines=8> */
[----:B------:R-:W-:Y:S01]  /*85b0*/  F2FP.TF32.F32.PACK_B R6, R6 ;  /* 0x00000006ff06723e */ /* 0x000fe200024050ff */
[C---:B------:R-:W-:Y:S01]  /*85c0*/  FFMA R12, R27.reuse, R29, R12 ;  /* 0x0000001d1b0c7223 */ /* 0x040fe2000000000c */
[----:B------:R-:W-:Y:S01]  /*85d0*/  F2FP.TF32.F32.PACK_B R7, R7 ;  /* 0x00000007ff07723e */ /* 0x000fe200024050ff */
[C---:B------:R-:W-:Y:S01]  /*85e0*/  FMUL R16, R24.reuse, R16 ;  /* 0x0000001018107220 */ /* 0x040fe20000400000 */
[C---:B------:R-:W-:Y:S01]  /*85f0*/  FFMA R13, R27.reuse, R30, R13 ;  /* 0x0000001e1b0d7223 */ /* 0x040fe2000000000d */
[C---:B------:R-:W-:Y:S01]  /*8600*/  FMUL R17, R24.reuse, R17 ;  /* 0x0000001118117220 */ /* 0x040fe20000400000 */
[C---:B------:R-:W-:Y:S01]  /*8610*/  FFMA R14, R27.reuse, R31, R14 ;  /* 0x0000001f1b0e7223 */ /* 0x040fe2000000000e */
[C---:B------:R-:W-:Y:S01]  /*8620*/  FMUL R18, R24.reuse, R18 ;  /* 0x0000001218127220 */ /* 0x040fe20000400000 */
[C---:B------:R-:W-:Y:S01]  /*8630*/  FFMA R15, R27.reuse, R32, R15 ;  /* 0x000000201b0f7223 */ /* 0x040fe2000000000f */
[----:B------:R-:W-:Y:S01]  /*8640*/  FMUL R19, R24, R19 ;  /* 0x0000001318137220 */ /* 0x000fe20000400000 */
[----:B------:R-:W-:Y:S01]  /*8650*/  F2FP.TF32.F32.PACK_B R8, R8 ;  /* 0x00000008ff08723e */ /* 0x000fe200024050ff */
[C---:B------:R-:W-:Y:S01]  /*8660*/  FFMA R16, R27.reuse, R33, R16 ;  /* 0x000000211b107223 */ /* 0x040fe20000000010 */
[----:B------:R-:W-:Y:S01]  /*8670*/  F2FP.TF32.F32.PACK_B R9, R9 ;  /* 0x00000009ff09723e */ /* 0x000fe200024050ff */
[----:B------:R-:W-:Y:S01]  /*8680*/  SYNCS.ARRIVE.TRANS64.RED.A1T0 RZ, [UR4], RZ ;  /* 0x000000ffffff79a7 */ /* 0x000fe20008100404 */
[----:B------:R1:W-:Y:S01]  /*8690*/  STSM.16.M88.4 [R70+0x6400], R4 ;  /* 0x0064000446007844 */ /* 0x0003e20000000200 */
        /* <DEDUP_REMOVED lines=14> */
[----:B------:R-:W-:Y:S05]  /*8780*/  F2FP.TF32.F32.PACK_B R19, R19 ;  /* 0x00000013ff13723e */ /* 0x000fea00024050ff */
        /* <DEDUP_REMOVED lines=19> */
.L_x_130:
[----:B------:R-:W-:Y:S05]  /*88c0*/  BSYNC.RECONVERGENT B0 ;  /* 0x0000000000007941 */ /* 0x000fea0003800200 */
.L_x_129:
[----:B------:R-:W-:Y:S01]  /*88d0*/  BAR.SYNC.DEFER_BLOCKING 0x1, 0x80 ;  /* 0x0042000000007b1d */ /* 0x000fe20000010000 */
[----:B------:R-:W-:Y:S01]  /*88e0*/  UISETP.NE.AND UP0, UPT, UR52, -0x4, UPT ;  /* 0xfffffffc3400788c */ /* 0x000fe2000bf05270 */
[----:B------:R-:W-:Y:S08]  /*88f0*/  IADD3 R22, PT, PT, R22, 0x1, RZ ;  /* 0x0000000116167810 */ /* 0x000ff00007ffe0ff */
[----:B------:R-:W-:Y:S05]  /*8900*/  BRA.U !UP0, `(.L_x_131) ;  /* 0x0000000108287547 */ /* 0x000fea000b800000 */
[----:B------:R-:W-:Y:S01]  /*8910*/  ISETP.NE.AND P0, PT, R68, RZ, PT ;  /* 0x000000ff4400720c */ /* 0x000fe20003f05270 */
[----:B------:R-:W-:Y:S01]  /*8920*/  IMAD.U32 R2, RZ, RZ, UR46 ;  /* 0x0000002eff027e24 */ /* 0x000fe2000f8e00ff */
[----:B------:R-:W-:Y:S01]  /*8930*/  UIADD3 UR4, UPT, UPT, UR46, 0x1, URZ ;  /* 0x000000012e047890 */ /* 0x000fe2000fffe0ff */
[----:B------:R-:W-:Y:S03]  /*8940*/  IMAD.U32 R0, RZ, RZ, UR47 ;  /* 0x0000002fff007e24 */ /* 0x000fe6000f8e00ff */
[----:B------:R-:W-:Y:S04]  /*8950*/  UISETP.NE.AND UP0, UPT, UR4, 0x4, UPT ;  /* 0x000000040400788c */ /* 0x000fe8000bf05270 */
[----:B------:R-:W-:Y:S03]  /*8960*/  USEL UR46, UR4, URZ, UP0 ;  /* 0x000000ff042e7287 */ /* 0x000fe60008000000 */
[----:B------:R-:W-:Y:S05]  /*8970*/  @P0 LEA R2, R2, UR44, 0x3 ;  /* 0x0000002c02020c11 */ /* 0x000fea000f8e18ff */
[----:B------:R-:W-:Y:S05]  /*8980*/  @P0 VIADD R2, R2, 0x50 ;  /* 0x0000005002020836 */ /* 0x000fea0000000000 */
[----:B------:R-:W-:Y:S04]  /*8990*/  @P0 PRMT R0, R0, 0x654, R2 ;  /* 0x0000065400000816 */ /* 0x000fe80000000002 */
[----:B------:R2:W-:Y:S03]  /*89a0*/  @P0 SYNCS.ARRIVE.TRANS64.RED.A1T0 RZ, [R0+URZ], RZ ;  /* 0x000000ff00ff09a7 */ /* 0x0005e600081004ff */
.L_x_131:
[----:B------:R-:W-:Y:S01]  /*89b0*/  R2UR UR4, R55 ;  /* 0x00000000370472ca */ /* 0x000fe200000e0000 */
[----:B------:R-:W-:Y:S01]  /*89c0*/  UISETP.NE.AND UP0, UPT, UR62, URZ, UPT ;  /* 0x000000ff3e00728c */ /* 0x000fe2000bf05270 */
[----:B------:R-:W-:Y:S01]  /*89d0*/  ISETP.NE.AND P0, PT, R59, 0x2, PT ;  /* 0x000000023b00780c */ /* 0x000fe20003f05270 */
[----:B------:R-:W-:Y:S01]  /*89e0*/  UIADD3 UR20, UPT, UPT, UR37, UR63, URZ ;  /* 0x0000003f25147290 */ /* 0x000fe2000fffe0ff */
[----:B------:R-:W-:Y:S01]  /*89f0*/  ISETP.NE.AND P1, PT, R22, 0x4, PT ;  /* 0x000000041600780c */ /* 0x000fe20003f25270 */
[----:B------:R-:W-:Y:S01]  /*8a00*/  UIADD3 UR52, UPT, UPT, UR52, 0x4, URZ ;  /* 0x0000000434347890 */ /* 0x000fe2000fffe0ff */
[----:B------:R-:W-:Y:S01]  /*8a10*/  SEL R2, RZ, 0x1, P0 ;  /* 0x00000001ff027807 */ /* 0x000fe20000000000 */
[----:B------:R-:W-:Y:S01]  /*8a20*/  UMOV UR36, UR61 ;  /* 0x0000003d00247c82 */ /* 0x000fe20008000000 */
[----:B--2---:R-:W-:Y:S02]  /*8a30*/  SEL R0, RZ, 0x1, P1 ;  /* 0x00000001ff007807 */ /* 0x004fe40000800000 */
[----:B------:R-:W-:Y:S02]  /*8a40*/  LOP3.LUT R60, R60, R2, RZ, 0x3c, !PT ;  /* 0x000000023c3c7212 */ /* 0x000fe400078e3cff */
[----:B------:R-:W-:Y:S01]  /*8a50*/  LOP3.LUT R61, R61, R0, RZ, 0x3c, !PT ;  /* 0x000000003d3d7212 */ /* 0x000fe200078e3cff */
[----:B------:R-:W-:Y:S01]  /*8a60*/  UIADD3 UR16, UPT, UPT, UR38, UR4, URZ ;  /* 0x0000000426107290 */ /* 0x000fe2000fffe0ff */
[----:B------:R-:W-:Y:S02]  /*8a70*/  SEL R59, R59, RZ, P0 ;  /* 0x000000ff3b3b7207 */ /* 0x000fe40000000000 */
[----:B------:R-:W-:Y:S01]  /*8a80*/  SEL R22, R22, RZ, P1 ;  /* 0x000000ff16167207 */ /* 0x000fe20000800000 */
[----:B------:R-:W-:Y:S08]  /*8a90*/  BRA.U UP0, `(.L_x_132) ;  /* 0xffffffc900907547 */ /* 0x000ff0000b83ffff */
[----:B------:R-:W-:-:S13]  /*8aa0*/  R2UR UR4, R56 ;  /* 0x00000000380472ca */ /* 0x000fda00000e0000 */
[----:B------:R-:W-:-:S09]  /*8ab0*/  UISETP.NE.AND UP0, UPT, UR4, URZ, UPT ;  /* 0x000000ff0400728c */ /* 0x000fd2000bf05270 */
[----:B------:R-:W-:Y:S05]  /*8ac0*/  BRA.U !UP0, `(.L_x_133) ;  /* 0x0000000108487547 */ /* 0x000fea000b800000 */
[----:B------:R-:W2:Y:S02]  /*8ad0*/  LDCU.64 UR4, c[0x0][0x890] ;  /* 0x00011200ff0477ac */ /* 0x000ea40008000a00 */
[----:B--2---:R-:W-:-:S04]  /*8ae0*/  UISETP.NE.U32.AND UP0, UPT, UR4, URZ, UPT ;  /* 0x000000ff0400728c */ /* 0x004fc8000bf05070 */
[----:B------:R-:W-:-:S09]  /*8af0*/  UISETP.NE.AND.EX UP0, UPT, UR5, URZ, UPT, UP0 ;  /* 0x000000ff0500728c */ /* 0x000fd2000bf05300 */
[----:B------:R-:W-:Y:S05]  /*8b00*/  BRA.U UP0, `(.L_x_134) ;  /* 0x00000001000c7547 */ /* 0x000fea000b800000 */
[----:B------:R-:W-:-:S13]  /*8b10*/  FSETP.NEU.AND P0, PT, R27, RZ, PT ;  /* 0x000000ff1b00720b */ /* 0x000fda0003f0d000 */
[----:B------:R-:W-:Y:S05]  /*8b20*/  @!P0 EXIT ;  /* 0x000000000000894d */ /* 0x000fea0003800000 */
[----:B------:R-:W-:Y:S05]  /*8b30*/  BRA `(.L_x_133) ;  /* 0x00000000002c7947 */ /* 0x000fea0003800000 */
.L_x_134:
[----:B------:R-:W-:Y:S01]  /*8b40*/  ISETP.NE.AND P0, PT, R58, RZ, PT ;  /* 0x000000ff3a00720c */ /* 0x000fe20003f05270 */
[----:B------:R-:W-:-:S12]  /*8b50*/  BSSY.RECONVERGENT B0, `(.L_x_133) ;  /* 0x0000009000007945 */ /* 0x000fd80003800200 */
[----:B------:R-:W-:Y:S05]  /*8b60*/  @P0 BRA `(.L_x_135) ;  /* 0x0000000000140947 */ /* 0x000fea0003800000 */
[----:B------:R-:W2:Y:S02]  /*8b70*/  LDCU.64 UR4, c[0x0][0x888] ;  /* 0x00011100ff0477ac */ /* 0x000ea40008000a00 */
[----:B--2---:R-:W-:-:S04]  /*8b80*/  ISETP.NE.U32.AND P0, PT, RZ, UR4, PT ;  /* 0x00000004ff007c0c */ /* 0x004fc8000bf05070 */
[----:B------:R-:W-:-:S13]  /*8b90*/  ISETP.NE.AND.EX P0, PT, RZ, UR5, PT, P0 ;  /* 0x00000005ff007c0c */ /* 0x000fda000bf05300 */
[----:B------:R-:W-:Y:S05]  /*8ba0*/  @!P0 EXIT ;  /* 0x000000000000894d */ /* 0x000fea0003800000 */
[----:B------:R-:W-:Y:S05]  /*8bb0*/  BRA `(.L_x_136) ;  /* 0x0000000000087947 */ /* 0x000fea0003800000 */
.L_x_135:
[----:B------:R-:W-:-:S13]  /*8bc0*/  FSETP.NEU.AND P0, PT, R27, RZ, PT ;  /* 0x000000ff1b00720b */ /* 0x000fda0003f0d000 */
[----:B------:R-:W-:Y:S05]  /*8bd0*/  @!P0 EXIT ;  /* 0x000000000000894d */ /* 0x000fea0003800000 */
.L_x_136:
[----:B------:R-:W-:Y:S05]  /*8be0*/  BSYNC.RECONVERGENT B0 ;  /* 0x0000000000007941 */ /* 0x000fea0003800200 */
.L_x_133:
[----:B------:R-:W-:Y:S01]  /*8bf0*/  ULEA UR4, UR46, UR44, 0x3 ;  /* 0x0000002c2e047291 */ /* 0x000fe2000f8e18ff */
[----:B------:R-:W-:-:S04]  /*8c00*/  DEPBAR.LE SB0, 0x0 ;  /* 0x000080000000791a */ /* 0x000fc80000000000 */
[----:B------:R-:W-:-:S04]  /*8c10*/  UIADD3 UR4, UPT, UPT, UR4, 0x50, URZ ;  /* 0x0000005004047890 */ /* 0x000fc8000fffe0ff */
[----:B------:R-:W-:-:S09]  /*8c20*/  UPRMT UR4, UR47, 0x654, UR4 ;  /* 0x000006542f047896 */ /* 0x000fd20008000004 */
[----:B------:R-:W-:Y:S01]  /*8c30*/  SYNCS.ARRIVE.TRANS64.RED.A1T0 RZ, [UR4], RZ ;  /* 0x000000ffffff79a7 */ /* 0x000fe20008100404 */
[----:B------:R-:W-:Y:S05]  /*8c40*/  EXIT ;  /* 0x000000000000794d */ /* 0x000fea0003800000 */
.L_x_24:
[----:B--2---:R2:W3:Y:S02]  /*8c50*/  SYNCS.PHASECHK.TRANS64.TRYWAIT P0, [R0+URZ+0xf0], R2 ;  /* 0x0000f002000075a7 */ /* 0x0044e400080011ff */
[----:B---3--:R-:W-:Y:S05]  /*8c60*/  @!P0 NANOSLEEP.SYNCS 0x989680 ;  /* 0x009896800000895d */ /* 0x008fea0003900000 */
[----:B------:R-:W3:Y:S02]  /*8c70*/  @!P0 SYNCS.PHASECHK.TRANS64 P0, [R0+URZ+0xf0], R2 ;  /* 0x0000f002000085a7 */ /* 0x000ee400080010ff */
[----:B---3--:R-:W-:Y:S05]  /*8c80*/  @!P0 BRA `(.L_x_24) ;  /* 0xfffffffc00f08947 */ /* 0x008fea000383ffff */
[----:B------:R-:W-:Y:S05]  /*8c90*/  BRA `(.L_x_137) ;  /* 0xffffff8800fc7947 */ /* 0x000fea000383ffff */
.L_x_27:
[----:B-1----:R-:W-:-:S07]  /*8ca0*/  MOV R0, UR33 ;  /* 0x0000002100007c02 */ /* 0x002fce0008000f00 */
.L_x_138:
[----:B-1----:R1:W2:Y:S02]  /*8cb0*/  SYNCS.PHASECHK.TRANS64.TRYWAIT P0, [R0+URZ+0x18], R3 ;  /* 0x00001803000075a7 */ /* 0x0022a400080011ff */
[----:B--2---:R-:W-:Y:S05]  /*8cc0*/  @!P0 NANOSLEEP.SYNCS 0x989680 ;  /* 0x009896800000895d */ /* 0x004fea0003900000 */
[----:B------:R-:W2:Y:S02]  /*8cd0*/  @!P0 SYNCS.PHASECHK.TRANS64 P0, [R0+URZ+0x18], R3 ;  /* 0x00001803000085a7 */ /* 0x000ea400080010ff */
[----:B--2---:R-:W-:Y:S05]  /*8ce0*/  @!P0 BRA `(.L_x_138) ;  /* 0xfffffffc00f08947 */ /* 0x004fea000383ffff */
[----:B------:R-:W-:Y:S05]  /*8cf0*/  BRA `(.L_x_26) ;  /* 0xffffff8c00447947 */ /* 0x000fea000383ffff */
.L_x_34:
[----:B-1----:R-:W-:-:S07]  /*8d00*/  MOV R0, UR33 ;  /* 0x0000002100007c02 */ /* 0x002fce0008000f00 */
.L_x_139:
[----:B-1----:R1:W2:Y:S02]  /*8d10*/  SYNCS.PHASECHK.TRANS64.TRYWAIT P0, [R0+URZ+0x18], R3 ;  /* 0x00001803000075a7 */ /* 0x0022a400080011ff */
[----:B--2---:R-:W-:Y:S05]  /*8d20*/  @!P0 NANOSLEEP.SYNCS 0x989680 ;  /* 0x009896800000895d */ /* 0x004fea0003900000 */
[----:B------:R-:W2:Y:S02]  /*8d30*/  @!P0 SYNCS.PHASECHK.TRANS64 P0, [R0+URZ+0x18], R3 ;  /* 0x00001803000085a7 */ /* 0x000ea400080010ff */
[----:B--2---:R-:W-:Y:S05]  /*8d40*/  @!P0 BRA `(.L_x_139) ;  /* 0xfffffffc00f08947 */ /* 0x004fea000383ffff */
[----:B------:R-:W-:Y:S05]  /*8d50*/  BRA `(.L_x_33) ;  /* 0xffffff9000347947 */ /* 0x000fea000383ffff */
.L_x_39:
[----:B-1----:R1:W2:Y:S02]  /*8d60*/  SYNCS.PHASECHK.TRANS64.TRYWAIT P0, [R3+URZ+0x80], R0 ;  /* 0x00008000030075a7 */ /* 0x0022a400080011ff */
[----:B--2---:R-:W-:Y:S05]  /*8d70*/  @!P0 NANOSLEEP.SYNCS 0x989680 ;  /* 0x009896800000895d */ /* 0x004fea0003900000 */
[----:B------:R-:W2:Y:S02]  /*8d80*/  @!P0 SYNCS.PHASECHK.TRANS64 P0, [R3+URZ+0x80], R0 ;  /* 0x00008000030085a7 */ /* 0x000ea400080010ff */
[----:B--2---:R-:W-:Y:S05]  /*8d90*/  @!P0 BRA `(.L_x_39) ;  /* 0xfffffffc00f08947 */ /* 0x004fea000383ffff */
[----:B------:R-:W-:Y:S05]  /*8da0*/  BRA `(.L_x_140) ;  /* 0xffffff9400047947 */ /* 0x000fea000383ffff */
.L_x_43:
[----:B------:R-:W-:-:S07]  /*8db0*/  MOV R0, UR4 ;  /* 0x0000000400007c02 */ /* 0x000fce0008000f00 */
.L_x_141:
[----:B-1----:R1:W2:Y:S02]  /*8dc0*/  SYNCS.PHASECHK.TRANS64.TRYWAIT P0, [R0+URZ], R2 ;  /* 0x00000002000075a7 */ /* 0x0022a400080011ff */
[----:B--2---:R-:W-:Y:S05]  /*8dd0*/  @!P0 NANOSLEEP.SYNCS 0x989680 ;  /* 0x009896800000895d */ /* 0x004fea0003900000 */
[----:B------:R-:W2:Y:S02]  /*8de0*/  @!P0 SYNCS.PHASECHK.TRANS64 P0, [R0+URZ], R2 ;  /* 0x00000002000085a7 */ /* 0x000ea400080010ff */
[----:B--2---:R-:W-:Y:S05]  /*8df0*/  @!P0 BRA `(.L_x_141) ;  /* 0xfffffffc00f08947 */ /* 0x004fea000383ffff */
[----:B------:R-:W-:Y:S05]  /*8e00*/  BRA `(.L_x_142) ;  /* 0xffffff9800ac7947 */ /* 0x000fea000383ffff */
.L_x_44:
[----:B------:R-:W-:-:S07]  /*8e10*/  MOV R0, UR5 ;  /* 0x0000000500007c02 */ /* 0x000fce0008000f00 */
.L_x_143:
[----:B-1----:R1:W2:Y:S02]  /*8e20*/  SYNCS.PHASECHK.TRANS64.TRYWAIT P0, [R0+URZ], R2 ;  /* 0x00000002000075a7 */ /* 0x0022a400080011ff */
[----:B--2---:R-:W-:Y:S05]  /*8e30*/  @!P0 NANOSLEEP.SYNCS 0x989680 ;  /* 0x009896800000895d */ /* 0x004fea0003900000 */
[----:B------:R-:W2:Y:S02]  /*8e40*/  @!P0 SYNCS.PHASECHK.TRANS64 P0, [R0+URZ], R2 ;  /* 0x00000002000085a7 */ /* 0x000ea400080010ff */
[----:B--2---:R-:W-:Y:S05]  /*8e50*/  @!P0 BRA `(.L_x_143) ;  /* 0xfffffffc00f08947 */ /* 0x004fea000383ffff */
[----:B------:R-:W-:Y:S05]  /*8e60*/  BRA `(.L_x_144) ;  /* 0xffffff9800b87947 */ /* 0x000fea000383ffff */
.L_x_47:
[----:B-1----:R1:W2:Y:S02]  /*8e70*/  SYNCS.PHASECHK.TRANS64.TRYWAIT P0, [R2+URZ+0xe0], R4 ;  /* 0x0000e004020075a7 */ /* 0x0022a400080011ff */
[----:B--2---:R-:W-:Y:S05]  /*8e80*/  @!P0 NANOSLEEP.SYNCS 0x989680 ;  /* 0x009896800000895d */ /* 0x004fea0003900000 */
[----:B------:R-:W2:Y:S02]  /*8e90*/  @!P0 SYNCS.PHASECHK.TRANS64 P0, [R2+URZ+0xe0], R4 ;  /* 0x0000e004020085a7 */ /* 0x000ea400080010ff */
[----:B--2---:R-:W-:Y:S05]  /*8ea0*/  @!P0 BRA `(.L_x_47) ;  /* 0xfffffffc00f08947 */ /* 0x004fea000383ffff */
[----:B------:R-:W-:Y:S05]  /*8eb0*/  BRA `(.L_x_145) ;  /* 0xffffff9c00147947 */ /* 0x000fea000383ffff */
.L_x_48:
[----:B------:R-:W-:-:S07]  /*8ec0*/  MOV R2, UR4 ;  /* 0x0000000400027c02 */ /* 0x000fce0008000f00 */
.L_x_146:
[----:B-1----:R1:W2:Y:S02]  /*8ed0*/  SYNCS.PHASECHK.TRANS64.TRYWAIT P0, [R2+URZ+0x90], R5 ;  /* 0x00009005020075a7 */ /* 0x0022a400080011ff */
[----:B--2---:R-:W-:Y:S05]  /*8ee0*/  @!P0 NANOSLEEP.SYNCS 0x989680 ;  /* 0x009896800000895d */ /* 0x004fea0003900000 */
[----:B------:R-:W2:Y:S02]  /*8ef0*/  @!P0 SYNCS.PHASECHK.TRANS64 P0, [R2+URZ+0x90], R5 ;  /* 0x00009005020085a7 */ /* 0x000ea400080010ff */
[----:B--2---:R-:W-:Y:S05]  /*8f00*/  @!P0 BRA `(.L_x_146) ;  /* 0xfffffffc00f08947 */ /* 0x004fea000383ffff */
[----:B------:R-:W-:Y:S05]  /*8f10*/  BRA `(.L_x_147) ;  /* 0xffffff9c00247947 */ /* 0x000fea000383ffff */
.L_x_49:
[----:B-1----:R1:W2:Y:S02]  /*8f20*/  SYNCS.PHASECHK.TRANS64.TRYWAIT P1, [R2+URZ+0x80], R4 ;  /* 0x00008004020075a7 */ /* 0x0022a400080211ff */
[----:B--2---:R-:W-:Y:S05]  /*8f30*/  @!P1 NANOSLEEP.SYNCS 0x989680 ;  /* 0x009896800000995d */ /* 0x004fea0003900000 */
[----:B------:R-:W2:Y:S02]  /*8f40*/  @!P1 SYNCS.PHASECHK.TRANS64 P1, [R2+URZ+0x80], R4 ;  /* 0x00008004020095a7 */ /* 0x000ea400080210ff */
[----:B--2---:R-:W-:Y:S05]  /*8f50*/  @!P1 BRA `(.L_x_49) ;  /* 0xfffffffc00f09947 */ /* 0x004fea000383ffff */
[----:B------:R-:W-:Y:S05]  /*8f60*/  BRA `(.L_x_148) ;  /* 0xffffff9c00547947 */ /* 0x000fea000383ffff */
.L_x_52:
[----:B------:R-:W-:-:S07]  /*8f70*/  MOV R0, UR4 ;  /* 0x0000000400007c02 */ /* 0x000fce0008000f00 */
.L_x_149:
[----:B-1----:R1:W2:Y:S02]  /*8f80*/  SYNCS.PHASECHK.TRANS64.TRYWAIT P0, [R0+URZ+0x90], R2 ;  /* 0x00009002000075a7 */ /* 0x0022a400080011ff */
[----:B--2---:R-:W-:Y:S05]  /*8f90*/  @!P0 NANOSLEEP.SYNCS 0x989680 ;  /* 0x009896800000895d */ /* 0x004fea0003900000 */
[----:B------:R-:W2:Y:S02]  /*8fa0*/  @!P0 SYNCS.PHASECHK.TRANS64 P0, [R0+URZ+0x90], R2 ;  /* 0x00009002000085a7 */ /* 0x000ea400080010ff */
[----:B--2---:R-:W-:Y:S05]  /*8fb0*/  @!P0 BRA `(.L_x_149) ;  /* 0xfffffffc00f08947 */ /* 0x004fea000383ffff */
[----:B------:R-:W-:Y:S05]  /*8fc0*/  BRA `(.L_x_51) ;  /* 0xffffff9c00a87947 */ /* 0x000fea000383ffff */
.L_x_59:
[----:B-1----:R1:W2:Y:S02]  /*8fd0*/  SYNCS.PHASECHK.TRANS64.TRYWAIT P1, [R0+URZ+0x80], R2 ;  /* 0x00008002000075a7 */ /* 0x0022a400080211ff */
[----:B--2---:R-:W-:Y:S05]  /*8fe0*/  @!P1 NANOSLEEP.SYNCS 0x989680 ;  /* 0x009896800000995d */ /* 0x004fea0003900000 */
[----:B------:R-:W2:Y:S02]  /*8ff0*/  @!P1 SYNCS.PHASECHK.TRANS64 P1, [R0+URZ+0x80], R2 ;  /* 0x00008002000095a7 */ /* 0x000ea400080210ff */
[----:B--2---:R-:W-:Y:S05]  /*9000*/  @!P1 BRA `(.L_x_59) ;  /* 0xfffffffc00f09947 */ /* 0x004fea000383ffff */
[----:B------:R-:W-:Y:S05]  /*9010*/  BRA `(.L_x_150) ;  /* 0xffffffa4003c7947 */ /* 0x000fea000383ffff */
.L_x_60:
[----:B------:R-:W-:-:S07]  /*9020*/  MOV R2, UR46 ;  /* 0x0000002e00027c02 */ /* 0x000fce0008000f00 */
.L_x_151:
[----:B-1----:R1:W2:Y:S02]  /*9030*/  SYNCS.PHASECHK.TRANS64.TRYWAIT P0, [R2+URZ+0xc0], R0 ;  /* 0x0000c000020075a7 */ /* 0x0022a400080011ff */
[----:B--2---:R-:W-:Y:S05]  /*9040*/  @!P0 NANOSLEEP.SYNCS 0x989680 ;  /* 0x009896800000895d */ /* 0x004fea0003900000 */
[----:B------:R-:W2:Y:S02]  /*9050*/  @!P0 SYNCS.PHASECHK.TRANS64 P0, [R2+URZ+0xc0], R0 ;  /* 0x0000c000020085a7 */ /* 0x000ea400080010ff */
[----:B--2---:R-:W-:Y:S05]  /*9060*/  @!P0 BRA `(.L_x_151) ;  /* 0xfffffffc00f08947 */ /* 0x004fea000383ffff */
[----:B------:R-:W-:Y:S05]  /*9070*/  BRA `(.L_x_152) ;  /* 0xffffffa4008c7947 */ /* 0x000fea000383ffff */
.L_x_63:
[----:B------:R-:W-:Y:S07]  /*9080*/  MOV R0, UR7 ;  /* 0x0000000700007c02 */ /* 0x000fee0008000f00 */
.L_x_153:
[----:B-1----:R1:W2:Y:S02]  /*9090*/  SYNCS.PHASECHK.TRANS64.TRYWAIT P0, [R0+URZ], R2 ;  /* 0x00000002000075a7 */ /* 0x0022a400080011ff */
[----:B--2---:R-:W-:Y:S05]  /*90a0*/  @!P0 NANOSLEEP.SYNCS 0x989680 ;  /* 0x009896800000895d */ /* 0x004fea0003900000 */
[----:B------:R-:W2:Y:S02]  /*90b0*/  @!P0 SYNCS.PHASECHK.TRANS64 P0, [R0+URZ], R2 ;  /* 0x00000002000085a7 */ /* 0x000ea400080010ff */
[----:B--2---:R-:W-:Y:S05]  /*90c0*/  @!P0 BRA `(.L_x_153) ;  /* 0xfffffffc00f08947 */ /* 0x004fea000383ffff */
[----:B------:R-:W-:Y:S05]  /*90d0*/  BRA `(.L_x_62) ;  /* 0xffffffa400a87947 */ /* 0x000fea000383ffff */
.L_x_66:
[----:B------:R-:W-:-:S07]  /*90e0*/  MOV R0, UR4 ;  /* 0x0000000400007c02 */ /* 0x000fce0008000f00 */
.L_x_154:
[----:B--2---:R2:W4:Y:S02]  /*90f0*/  SYNCS.PHASECHK.TRANS64.TRYWAIT P0, [R0+URZ], R2 ;  /* 0x00000002000075a7 */ /* 0x00452400080011ff */
[----:B----4-:R-:W-:Y:S05]  /*9100*/  @!P0 NANOSLEEP.SYNCS 0x989680 ;  /* 0x009896800000895d */ /* 0x010fea0003900000 */
[----:B------:R-:W4:Y:S02]  /*9110*/  @!P0 SYNCS.PHASECHK.TRANS64 P0, [R0+URZ], R2 ;  /* 0x00000002000085a7 */ /* 0x000f2400080010ff */
[----:B----4-:R-:W-:Y:S05]  /*9120*/  @!P0 BRA `(.L_x_154) ;  /* 0xfffffffc00f08947 */ /* 0x010fea000383ffff */
[----:B------:R-:W-:Y:S05]  /*9130*/  BRA `(.L_x_155) ;  /* 0xffffffa800d47947 */ /* 0x000fea000383ffff */
.L_x_67:
[----:B------:R-:W-:-:S07]  /*9140*/  MOV R0, UR5 ;  /* 0x0000000500007c02 */ /* 0x000fce0008000f00 */
.L_x_156:
[----:B-1----:R1:W2:Y:S02]  /*9150*/  SYNCS.PHASECHK.TRANS64.TRYWAIT P0, [R0+URZ], R3 ;  /* 0x00000003000075a7 */ /* 0x0022a400080011ff */
[----:B--2---:R-:W-:Y:S05]  /*9160*/  @!P0 NANOSLEEP.SYNCS 0x989680 ;  /* 0x009896800000895d */ /* 0x004fea0003900000 */
[----:B------:R-:W2:Y:S02]  /*9170*/  @!P0 SYNCS.PHASECHK.TRANS64 P0, [R0+URZ], R3 ;  /* 0x00000003000085a7 */ /* 0x000ea400080010ff */
[----:B--2---:R-:W-:Y:S05]  /*9180*/  @!P0 BRA `(.L_x_156) ;  /* 0xfffffffc00f08947 */ /* 0x004fea000383ffff */
[----:B------:R-:W-:Y:S05]  /*9190*/  BRA `(.L_x_157) ;  /* 0xffffffa800e07947 */ /* 0x000fea000383ffff */
.L_x_68:
[----:B------:R-:W-:-:S07]  /*91a0*/  MOV R0, UR5 ;  /* 0x0000000500007c02 */ /* 0x000fce0008000f00 */
.L_x_158:
[----:B-1----:R1:W2:Y:S02]  /*91b0*/  SYNCS.PHASECHK.TRANS64.TRYWAIT P0, [R0+URZ], R3 ;  /* 0x00000003000075a7 */ /* 0x0022a400080011ff */
[----:B--2---:R-:W-:Y:S05]  /*91c0*/  @!P0 NANOSLEEP.SYNCS 0x989680 ;  /* 0x009896800000895d */ /* 0x004fea0003900000 */
[----:B------:R-:W2:Y:S02]  /*91d0*/  @!P0 SYNCS.PHASECHK.TRANS64 P0, [R0+URZ], R3 ;  /* 0x00000003000085a7 */ /* 0x000ea400080010ff */
[----:B--2---:R-:W-:Y:S05]  /*91e0*/  @!P0 BRA `(.L_x_158) ;  /* 0xfffffffc00f08947 */ /* 0x004fea000383ffff */
[----:B------:R-:W-:Y:S05]  /*91f0*/  BRA `(.L_x_159) ;  /* 0xffffffa800ec7947 */ /* 0x000fea000383ffff */
.L_x_69:
[----:B-1----:R-:W-:-:S07]  /*9200*/  MOV R0, UR4 ;  /* 0x0000000400007c02 */ /* 0x002fce0008000f00 */
.L_x_160:
[----:B-1----:R1:W2:Y:S02]  /*9210*/  SYNCS.PHASECHK.TRANS64.TRYWAIT P0, [R0+URZ], R2 ;  /* 0x00000002000075a7 */ /* 0x0022a400080011ff */
[----:B--2---:R-:W-:Y:S05]  /*9220*/  @!P0 NANOSLEEP.SYNCS 0x989680 ;  /* 0x009896800000895d */ /* 0x004fea0003900000 */
[----:B------:R-:W2:Y:S02]  /*9230*/  @!P0 SYNCS.PHASECHK.TRANS64 P0, [R0+URZ], R2 ;  /* 0x00000002000085a7 */ /* 0x000ea400080010ff */
[----:B--2---:R-:W-:Y:S05]  /*9240*/  @!P0 BRA `(.L_x_160) ;  /* 0xfffffffc00f08947 */ /* 0x004fea000383ffff */
[----:B------:R-:W-:Y:S05]  /*9250*/  BRA `(.L_x_161) ;  /* 0xffffffa800f87947 */ /* 0x000fea000383ffff */
.L_x_74:
[----:B--2---:R2:W3:Y:S02]  /*9260*/  SYNCS.PHASECHK.TRANS64.TRYWAIT P0, [R12+URZ+0x80], R0 ;  /* 0x000080000c0075a7 */ /* 0x0044e400080011ff */
[----:B---3--:R-:W-:Y:S05]  /*9270*/  @!P0 NANOSLEEP.SYNCS 0x989680 ;  /* 0x009896800000895d */ /* 0x008fea0003900000 */
[----:B------:R-:W3:Y:S02]  /*9280*/  @!P0 SYNCS.PHASECHK.TRANS64 P0, [R12+URZ+0x80], R0 ;  /* 0x000080000c0085a7 */ /* 0x000ee400080010ff */
[----:B---3--:R-:W-:Y:S05]  /*9290*/  @!P0 BRA `(.L_x_74) ;  /* 0xfffffffc00f08947 */ /* 0x008fea000383ffff */
[----:B------:R-:W-:Y:S05]  /*92a0*/  BRA `(.L_x_162) ;  /* 0xffffffb000187947 */ /* 0x000fea000383ffff */
.L_x_77:
[----:B-1----:R-:W-:Y:S07]  /*92b0*/  MOV R0, UR21 ;  /* 0x0000001500007c02 */ /* 0x002fee0008000f00 */
.L_x_163:
[----:B-1----:R1:W2:Y:S02]  /*92c0*/  SYNCS.PHASECHK.TRANS64.TRYWAIT P2, [R0+URZ+0x78], R6 ;  /* 0x00007806000075a7 */ /* 0x0022a400080411ff */
[----:B--2---:R-:W-:Y:S05]  /*92d0*/  @!P2 NANOSLEEP.SYNCS 0x989680 ;  /* 0x009896800000a95d */ /* 0x004fea0003900000 */
[----:B------:R-:W2:Y:S02]  /*92e0*/  @!P2 SYNCS.PHASECHK.TRANS64 P2, [R0+URZ+0x78], R6 ;  /* 0x000078060000a5a7 */ /* 0x000ea400080410ff */
[----:B--2---:R-:W-:Y:S05]  /*92f0*/  @!P2 BRA `(.L_x_163) ;  /* 0xfffffffc00f0a947 */ /* 0x004fea000383ffff */
[----:B------:R-:W-:Y:S05]  /*9300*/  BRA `(.L_x_76) ;  /* 0xffffffb400807947 */ /* 0x000fea000383ffff */
.L_x_80:
[----:B------:R-:W-:Y:S07]  /*9310*/  MOV R0, UR21 ;  /* 0x0000001500007c02 */ /* 0x000fee0008000f00 */
.L_x_164:
[----:B-1----:R1:W2:Y:S02]  /*9320*/  SYNCS.PHASECHK.TRANS64.TRYWAIT P0, [R0+URZ+0x50], R9 ;  /* 0x00005009000075a7 */ /* 0x0022a400080011ff */
[----:B--2---:R-:W-:Y:S05]  /*9330*/  @!P0 NANOSLEEP.SYNCS 0x989680 ;  /* 0x009896800000895d */ /* 0x004fea0003900000 */
[----:B------:R-:W2:Y:S02]  /*9340*/  @!P0 SYNCS.PHASECHK.TRANS64 P0, [R0+URZ+0x50], R9 ;  /* 0x00005009000085a7 */ /* 0x000ea400080010ff */
[----:B--2---:R-:W-:Y:S05]  /*9350*/  @!P0 BRA `(.L_x_164) ;  /* 0xfffffffc00f08947 */ /* 0x004fea000383ffff */
[----:B------:R-:W-:Y:S05]  /*9360*/  BRA `(.L_x_165) ;  /* 0xffffffb400dc7947 */ /* 0x000fea000383ffff */
.L_x_81:
[----:B------:R-:W-:Y:S07]  /*9370*/  MOV R0, UR21 ;  /* 0x0000001500007c02 */ /* 0x000fee0008000f00 */
.L_x_166:
[----:B-1----:R1:W2:Y:S02]  /*9380*/  SYNCS.PHASECHK.TRANS64.TRYWAIT P0, [R0+URZ+0x58], R9 ;  /* 0x00005809000075a7 */ /* 0x0022a400080011ff */
[----:B--2---:R-:W-:Y:S05]  /*9390*/  @!P0 NANOSLEEP.SYNCS 0x989680 ;  /* 0x009896800000895d */ /* 0x004fea0003900000 */
[----:B------:R-:W2:Y:S02]  /*93a0*/  @!P0 SYNCS.PHASECHK.TRANS64 P0, [R0+URZ+0x58], R9 ;  /* 0x00005809000085a7 */ /* 0x000ea400080010ff */
[----:B--2---:R-:W-:Y:S05]  /*93b0*/  @!P0 BRA `(.L_x_166) ;  /* 0xfffffffc00f08947 */ /* 0x004fea000383ffff */
[----:B------:R-:W-:Y:S05]  /*93c0*/  BRA `(.L_x_167) ;  /* 0xffffffb800187947 */ /* 0x000fea000383ffff */
.L_x_82:
[----:B------:R-:W-:Y:S07]  /*93d0*/  MOV R0, UR21 ;  /* 0x0000001500007c02 */ /* 0x000fee0008000f00 */
.L_x_168:
[----:B-1----:R1:W2:Y:S02]  /*93e0*/  SYNCS.PHASECHK.TRANS64.TRYWAIT P0, [R0+URZ+0x60], R9 ;  /* 0x00006009000075a7 */ /* 0x0022a400080011ff */
[----:B--2---:R-:W-:Y:S05]  /*93f0*/  @!P0 NANOSLEEP.SYNCS 0x989680 ;  /* 0x009896800000895d */ /* 0x004fea0003900000 */
[----:B------:R-:W2:Y:S02]  /*9400*/  @!P0 SYNCS.PHASECHK.TRANS64 P0, [R0+URZ+0x60], R9 ;  /* 0x00006009000085a7 */ /* 0x000ea400080010ff */
[----:B--2---:R-:W-:Y:S05]  /*9410*/  @!P0 BRA `(.L_x_168) ;  /* 0xfffffffc00f08947 */ /* 0x004fea000383ffff */
[----:B------:R-:W-:Y:S05]  /*9420*/  BRA `(.L_x_169) ;  /* 0xffffffb800607947 */ /* 0x000fea000383ffff */
.L_x_83:
[----:B------:R-:W-:Y:S07]  /*9430*/  MOV R0, UR21 ;  /* 0x0000001500007c02 */ /* 0x000fee0008000f00 */
.L_x_170:
[----:B-1----:R1:W2:Y:S02]  /*9440*/  SYNCS.PHASECHK.TRANS64.TRYWAIT P0, [R0+URZ+0x68], R9 ;  /* 0x00006809000075a7 */ /* 0x0022a400080011ff */
[----:B--2---:R-:W-:Y:S05]  /*9450*/  @!P0 NANOSLEEP.SYNCS 0x989680 ;  /* 0x009896800000895d */ /* 0x004fea0003900000 */
[----:B------:R-:W2:Y:S02]  /*9460*/  @!P0 SYNCS.PHASECHK.TRANS64 P0, [R0+URZ+0x68], R9 ;  /* 0x00006809000085a7 */ /* 0x000ea400080010ff */
[----:B--2---:R-:W-:Y:S05]  /*9470*/  @!P0 BRA `(.L_x_170) ;  /* 0xfffffffc00f08947 */ /* 0x004fea000383ffff */
[----:B------:R-:W-:Y:S05]  /*9480*/  BRA `(.L_x_171) ;  /* 0xffffffb800a47947 */ /* 0x000fea000383ffff */
.L_x_85:
[----:B------:R-:W-:-:S07]  /*9490*/  MOV R0, UR21 ;  /* 0x0000001500007c02 */ /* 0x000fce0008000f00 */
.L_x_172:
[----:B-1----:R1:W3:Y:S02]  /*94a0*/  SYNCS.PHASECHK.TRANS64.TRYWAIT P0, [R0+URZ+0x50], R2 ;  /* 0x00005002000075a7 */ /* 0x0022e400080011ff */
[----:B---3--:R-:W-:Y:S05]  /*94b0*/  @!P0 NANOSLEEP.SYNCS 0x989680 ;  /* 0x009896800000895d */ /* 0x008fea0003900000 */
[----:B------:R-:W3:Y:S02]  /*94c0*/  @!P0 SYNCS.PHASECHK.TRANS64 P0, [R0+URZ+0x50], R2 ;  /* 0x00005002000085a7 */ /* 0x000ee400080010ff */
[----:B---3--:R-:W-:Y:S05]  /*94d0*/  @!P0 BRA `(.L_x_172) ;  /* 0xfffffffc00f08947 */ /* 0x008fea000383ffff */
[----:B------:R-:W-:Y:S05]  /*94e0*/  BRA `(.L_x_173) ;  /* 0xffffffbc00187947 */ /* 0x000fea000383ffff */
.L_x_86:
[----:B-1----:R-:W-:-:S07]  /*94f0*/  MOV R0, UR21 ;  /* 0x0000001500007c02 */ /* 0x002fce0008000f00 */
.L_x_174:
[----:B-1----:R1:W3:Y:S02]  /*9500*/  SYNCS.PHASECHK.TRANS64.TRYWAIT P0, [R0+URZ+0x58], R2 ;  /* 0x00005802000075a7 */ /* 0x0022e400080011ff */
[----:B---3--:R-:W-:Y:S05]  /*9510*/  @!P0 NANOSLEEP.SYNCS 0x989680 ;  /* 0x009896800000895d */ /* 0x008fea0003900000 */
[----:B------:R-:W3:Y:S02]  /*9520*/  @!P0 SYNCS.PHASECHK.TRANS64 P0, [R0+URZ+0x58], R2 ;  /* 0x00005802000085a7 */ /* 0x000ee400080010ff */
[----:B---3--:R-:W-:Y:S05]  /*9530*/  @!P0 BRA `(.L_x_174) ;  /* 0xfffffffc00f08947 */ /* 0x008fea000383ffff */
[----:B------:R-:W-:Y:S05]  /*9540*/  BRA `(.L_x_175) ;  /* 0xffffffbc00087947 */ /* 0x000fea000383ffff */
.L_x_87:
[----:B-1----:R-:W-:-:S07]  /*9550*/  MOV R0, UR21 ;  /* 0x0000001500007c02 */ /* 0x002fce0008000f00 */
.L_x_176:
[----:B-1----:R1:W3:Y:S02]  /*9560*/  SYNCS.PHASECHK.TRANS64.TRYWAIT P0, [R0+URZ+0x60], R2 ;  /* 0x00006002000075a7 */ /* 0x0022e400080011ff */
[----:B---3--:R-:W-:Y:S05]  /*9570*/  @!P0 NANOSLEEP.SYNCS 0x989680 ;  /* 0x009896800000895d */ /* 0x008fea0003900000 */
[----:B------:R-:W3:Y:S02]  /*9580*/  @!P0 SYNCS.PHASECHK.TRANS64 P0, [R0+URZ+0x60], R2 ;  /* 0x00006002000085a7 */ /* 0x000ee400080010ff */
[----:B---3--:R-:W-:Y:S05]  /*9590*/  @!P0 BRA `(.L_x_176) ;  /* 0xfffffffc00f08947 */ /* 0x008fea000383ffff */
[----:B------:R-:W-:Y:S05]  /*95a0*/  BRA `(.L_x_177) ;  /* 0xffffffb800f87947 */ /* 0x000fea000383ffff */
.L_x_89:
[----:B-1----:R1:W2:Y:S02]  /*95b0*/  SYNCS.PHASECHK.TRANS64.TRYWAIT P0, [R3+URZ+0x80], R0 ;  /* 0x00008000030075a7 */ /* 0x0022a400080011ff */
[----:B--2---:R-:W-:Y:S05]  /*95c0*/  @!P0 NANOSLEEP.SYNCS 0x989680 ;  /* 0x009896800000895d */ /* 0x004fea0003900000 */
[----:B------:R-:W2:Y:S02]  /*95d0*/  @!P0 SYNCS.PHASECHK.TRANS64 P0, [R3+URZ+0x80], R0 ;  /* 0x00008000030085a7 */ /* 0x000ea400080010ff */
[----:B--2---:R-:W-:Y:S05]  /*95e0*/  @!P0 BRA `(.L_x_89) ;  /* 0xfffffffc00f08947 */ /* 0x004fea000383ffff */
[----:B------:R-:W-:Y:S05]  /*95f0*/  BRA `(.L_x_178) ;  /* 0xffffffbc00cc7947 */ /* 0x000fea000383ffff */
.L_x_100:
[----:B-1----:R-:W-:Y:S04]  /*9600*/  MOV R0, UR44 ;  /* 0x0000002c00007c02 */ /* 0x002fe80008000f00 */
[----:B------:R1:W2:Y:S03]  /*9610*/  SYNCS.PHASECHK.TRANS64.TRYWAIT P1, [R0+URZ+0x30], R3 ;  /* 0x00003003000075a7 */ /* 0x0002a600080211ff */
[----:B--2---:R-:W-:Y:S05]  /*9620*/  @!P1 NANOSLEEP.SYNCS 0x989680 ;  /* 0x009896800000995d */ /* 0x004fea0003900000 */
[----:B------:R-:W2:Y:S02]  /*9630*/  @!P1 SYNCS.PHASECHK.TRANS64 P1, [R0+URZ+0x30], R3 ;  /* 0x00003003000095a7 */ /* 0x000ea400080210ff */
[----:B--2---:R-:W-:Y:S05]  /*9640*/  @!P1 BRA `(.L_x_100) ;  /* 0xfffffffc00ec9947 */ /* 0x004fea000383ffff */
[----:B------:R-:W-:Y:S05]  /*9650*/  BRA `(.L_x_99) ;  /* 0xffffffcc006c7947 */ /* 0x000fea000383ffff */
.L_x_102:
[----:B-1----:R1:W3:Y:S02]  /*9660*/  SYNCS.PHASECHK.TRANS64.TRYWAIT P0, [R26+URZ+0xa0], R2 ;  /* 0x0000a0021a0075a7 */ /* 0x0022e400080011ff */
[----:B---3--:R-:W-:Y:S05]  /*9670*/  @!P0 NANOSLEEP.SYNCS 0x989680 ;  /* 0x009896800000895d */ /* 0x008fea0003900000 */
[----:B------:R-:W3:Y:S02]  /*9680*/  @!P0 SYNCS.PHASECHK.TRANS64 P0, [R26+URZ+0xa0], R2 ;  /* 0x0000a0021a0085a7 */ /* 0x000ee400080010ff */
[----:B---3--:R-:W-:Y:S05]  /*9690*/  @!P0 BRA `(.L_x_102) ;  /* 0xfffffffc00f08947 */ /* 0x008fea000383ffff */
[----:B------:R-:W-:Y:S05]  /*96a0*/  BRA `(.L_x_101) ;  /* 0xffffffcc00987947 */ /* 0x000fea000383ffff */
.L_x_111:
[----:B-1----:R1:W2:Y:S02]  /*96b0*/  SYNCS.PHASECHK.TRANS64.TRYWAIT P0, [R2+URZ+0x30], R0 ;  /* 0x00003000020075a7 */ /* 0x0022a400080011ff */
[----:B--2---:R-:W-:Y:S05]  /*96c0*/  @!P0 NANOSLEEP.SYNCS 0x989680 ;  /* 0x009896800000895d */ /* 0x004fea0003900000 */
[----:B------:R-:W2:Y:S02]  /*96d0*/  @!P0 SYNCS.PHASECHK.TRANS64 P0, [R2+URZ+0x30], R0 ;  /* 0x00003000020085a7 */ /* 0x000ea400080010ff */
[----:B--2---:R-:W-:Y:S05]  /*96e0*/  @!P0 BRA `(.L_x_111) ;  /* 0xfffffffc00f08947 */ /* 0x004fea000383ffff */
[----:B------:R-:W-:Y:S05]  /*96f0*/  BRA `(.L_x_110) ;  /* 0xffffffd400bc7947 */ /* 0x000fea000383ffff */
.L_x_119:
[----:B-1----:R1:W2:Y:S02]  /*9700*/  SYNCS.PHASECHK.TRANS64.TRYWAIT P0, [R0+URZ+0x30], R5 ;  /* 0x00003005000075a7 */ /* 0x0022a400080011ff */
[----:B--2---:R-:W-:Y:S05]  /*9710*/  @!P0 NANOSLEEP.SYNCS 0x989680 ;  /* 0x009896800000895d */ /* 0x004fea0003900000 */
[----:B------:R-:W2:Y:S02]  /*9720*/  @!P0 SYNCS.PHASECHK.TRANS64 P0, [R0+URZ+0x30], R5 ;  /* 0x00003005000085a7 */ /* 0x000ea400080010ff */
[----:B--2---:R-:W-:Y:S05]  /*9730*/  @!P0 BRA `(.L_x_119) ;  /* 0xfffffffc00f08947 */ /* 0x004fea000383ffff */
[----:B------:R-:W-:Y:S05]  /*9740*/  BRA `(.L_x_118) ;  /* 0xffffffe000047947 */ /* 0x000fea000383ffff */
.L_x_127:
[----:B--2---:R2:W3:Y:S02]  /*9750*/  SYNCS.PHASECHK.TRANS64.TRYWAIT P0, [R2+URZ+0x30], R0 ;  /* 0x00003000020075a7 */ /* 0x0044e400080011ff */
[----:B---3--:R-:W-:Y:S05]  /*9760*/  @!P0 NANOSLEEP.SYNCS 0x989680 ;  /* 0x009896800000895d */ /* 0x008fea0003900000 */
[----:B------:R-:W3:Y:S02]  /*9770*/  @!P0 SYNCS.PHASECHK.TRANS64 P0, [R2+URZ+0x30], R0 ;  /* 0x00003000020085a7 */ /* 0x000ee400080010ff */
[----:B---3--:R-:W-:Y:S05]  /*9780*/  @!P0 BRA `(.L_x_127) ;  /* 0xfffffffc00f08947 */ /* 0x008fea000383ffff */
[----:B------:R-:W-:Y:S05]  /*9790*/  BRA `(.L_x_126) ;  /* 0xffffffe8004c7947 */ /* 0x000fea000383ffff */
        .weak           $__internal_0_$__cuda_sm10x_tcgen05_guardrail_trap_col_being_dealloced_not_returned_by_alloc
        .type           $__internal_0_$__cuda_sm10x_tcgen05_guardrail_trap_col_being_dealloced_not_returned_by_alloc,@function
        .size           $__internal_0_$__cuda_sm10x_tcgen05_guardrail_trap_col_being_dealloced_not_returned_by_alloc,($__internal_1_$__cuda_sm10x_tcgen05_guardrail_trap_phase_invalid_during_alloc - $__internal_0_$__cuda_sm10x_tcgen05_guardrail_trap_col_being_dealloced_not_returned_by_alloc)
$__internal_0_$__cuda_sm10x_tcgen05_guardrail_trap_col_being_dealloced_not_returned_by_alloc:
[----:B------:R-:W-:Y:S05]  /*97a0*/  BPT.TRAP 0x1 ;  /* 0x000000040000795c */ /* 0x000fea0000300000 */
[----:B------:R-:W-:-:S04]  /*97b0*/  HFMA2 R3, -RZ, RZ, 0, 0 ;  /* 0x00000000ff037431 */ /* 0x000fc800000001ff */
[----:B------:R-:W-:Y:S05]  /*97c0*/  RET.REL.NODEC R2 `(_ZN7cutlass13device_kernelINS_4gemm6kernel13GemmUniversalIN4cute5tupleIJiiiiEEENS1_10collective13CollectiveMmaINS1_35MainloopSm100TmaUmmaWarpSpecializedILi3ELi2ELi4ENS5_IJNS4_1CILi1EEENSA_ILi2EEESB_EEEEENS5_IJNSA_ILi64EEENSA_ILi128EEESF_EEENS_10tfloat32_tENS5_IJlSB_lEEESI_SJ_NS4_8TiledMMAINS4_8MMA_AtomIJNS4_17SM100_MMA_TF32_SSISI_SI_fLi64ELi128ELNS4_4UMMA5MajorE0ELSO_0ELNSN_7ScaleInE0ELSP_0EEEEEENS4_6LayoutINS5_IJSB_SB_SB_EEENS5_IJNSA_ILi0EEESU_SU_EEEEENS5_IJNS4_10UnderscoreESX_SX_EEEEENS4_23SM90_TMA_LOAD_MULTICASTENS4_14ComposedLayoutINS4_7SwizzleILi3ELi4ELi3EEENS4_18smem_ptr_flag_bitsILi32EEENSS_INS5_IJNSA_ILi8EEENSA_ILi32EEEEEENS5_IJS17_SB_EEEEEEEvNS4_8identityENS4_13SM90_TMA_LOADES1B_vS1C_EENS_8epilogue10collective18CollectiveEpilogueINS1F_23Sm100TmaWarpSpecializedILi4ELi2ELi16ELb1ELb0EEEJSH_NS5_IJNSS_ISF_SB_EENSS_IS17_SB_EEEEESI_SJ_SI_SJ_NS1F_6fusion15FusionCallbacksIS1J_NS1N_17LinearCombinationISI_fSI_fLNS_15FloatRoundStyleE2EEESH_S1M_JEEENS4_5SM1004TMEM4LOAD26SM100_TMEM_LOAD_16dp128b8xES1D_S1B_NS4_17SM75_U32x4_LDSM_NENS4_14SM90_TMA_STOREES1B_NS4_17SM90_U32x4_STSM_NENS4_39AutoVectorizingCopyWithAssumedAlignmentILi128EEEEEEvvEEEEvNT_6ParamsE) ;  /* 0xffffff68020c7950 */ /* 0x000fea0003c3ffff */
        .weak           $__internal_1_$__cuda_sm10x_tcgen05_guardrail_trap_phase_invalid_during_alloc
        .type           $__internal_1_$__cuda_sm10x_tcgen05_guardrail_trap_phase_invalid_during_alloc,@function
        .size           $__internal_1_$__cuda_sm10x_tcgen05_guardrail_trap_phase_invalid_during_alloc,($__internal_2_$__cuda_sm10x_tcgen05_guardrail_trap_unallocated_columns_being_dealloced - $__internal_1_$__cuda_sm10x_tcgen05_guardrail_trap_phase_invalid_during_alloc)
$__internal_1_$__cuda_sm10x_tcgen05_guardrail_trap_phase_invalid_during_alloc:
[----:B------:R-:W-:Y:S05]  /*97d0*/  BPT.TRAP 0x1 ;  /* 0x000000040000795c */ /* 0x000fea0000300000 */
[----:B------:R-:W-:-:S04]  /*97e0*/  MOV R5, 0x0 ;  /* 0x0000000000057802 */ /* 0x000fc80000000f00 */
[----:B------:R-:W-:Y:S05]  /*97f0*/  RET.REL.NODEC R4 `(_ZN7cutlass13device_kernelINS_4gemm6kernel13GemmUniversalIN4cute5tupleIJiiiiEEENS1_10collective13CollectiveMmaINS1_35MainloopSm100TmaUmmaWarpSpecializedILi3ELi2ELi4ENS5_IJNS4_1CILi1EEENSA_ILi2EEESB_EEEEENS5_IJNSA_ILi64EEENSA_ILi128EEESF_EEENS_10tfloat32_tENS5_IJlSB_lEEESI_SJ_NS4_8TiledMMAINS4_8MMA_AtomIJNS4_17SM100_MMA_TF32_SSISI_SI_fLi64ELi128ELNS4_4UMMA5MajorE0ELSO_0ELNSN_7ScaleInE0ELSP_0EEEEEENS4_6LayoutINS5_IJSB_SB_SB_EEENS5_IJNSA_ILi0EEESU_SU_EEEEENS5_IJNS4_10UnderscoreESX_SX_EEEEENS4_23SM90_TMA_LOAD_MULTICASTENS4_14ComposedLayoutINS4_7SwizzleILi3ELi4ELi3EEENS4_18smem_ptr_flag_bitsILi32EEENSS_INS5_IJNSA_ILi8EEENSA_ILi32EEEEEENS5_IJS17_SB_EEEEEEEvNS4_8identityENS4_13SM90_TMA_LOADES1B_vS1C_EENS_8epilogue10collective18CollectiveEpilogueINS1F_23Sm100TmaWarpSpecializedILi4ELi2ELi16ELb1ELb0EEEJSH_NS5_IJNSS_ISF_SB_EENSS_IS17_SB_EEEEESI_SJ_SI_SJ_NS1F_6fusion15FusionCallbacksIS1J_NS1N_17LinearCombinationISI_fSI_fLNS_15FloatRoundStyleE2EEESH_S1M_JEEENS4_5SM1004TMEM4LOAD26SM100_TMEM_LOAD_16dp128b8xES1D_S1B_NS4_17SM75_U32x4_LDSM_NENS4_14SM90_TMA_STOREES1B_NS4_17SM90_U32x4_STSM_NENS4_39AutoVectorizingCopyWithAssumedAlignmentILi128EEEEEEvvEEEEvNT_6ParamsE) ;  /* 0xffffff6804007950 */ /* 0x000fea0003c3ffff */
        .weak           $__internal_2_$__cuda_sm10x_tcgen05_guardrail_trap_unallocated_columns_being_dealloced
        .type           $__internal_2_$__cuda_sm10x_tcgen05_guardrail_trap_unallocated_columns_being_dealloced,@function
        .size           $__internal_2_$__cuda_sm10x_tcgen05_guardrail_trap_unallocated_columns_being_dealloced,(.L_x_180 - $__internal_2_$__cuda_sm10x_tcgen05_guardrail_trap_unallocated_columns_being_dealloced)
$__internal_2_$__cuda_sm10x_tcgen05_guardrail_trap_unallocated_columns_being_dealloced:
[----:B------:R-:W-:Y:S05]  /*9800*/  BPT.TRAP 0x1 ;  /* 0x000000040000795c */ /* 0x000fea0000300000 */
[----:B------:R-:W-:-:S04]  /*9810*/  HFMA2 R3, -RZ, RZ, 0, 0 ;  /* 0x00000000ff037431 */ /* 0x000fc800000001ff */
[----:B------:R-:W-:Y:S05]  /*9820*/  RET.REL.NODEC R2 `(_ZN7cutlass13device_kernelINS_4gemm6kernel13GemmUniversalIN4cute5tupleIJiiiiEEENS1_10collective13CollectiveMmaINS1_35MainloopSm100TmaUmmaWarpSpecializedILi3ELi2ELi4ENS5_IJNS4_1CILi1EEENSA_ILi2EEESB_EEEEENS5_IJNSA_ILi64EEENSA_ILi128EEESF_EEENS_10tfloat32_tENS5_IJlSB_lEEESI_SJ_NS4_8TiledMMAINS4_8MMA_AtomIJNS4_17SM100_MMA_TF32_SSISI_SI_fLi64ELi128ELNS4_4UMMA5MajorE0ELSO_0ELNSN_7ScaleInE0ELSP_0EEEEEENS4_6LayoutINS5_IJSB_SB_SB_EEENS5_IJNSA_ILi0EEESU_SU_EEEEENS5_IJNS4_10UnderscoreESX_SX_EEEEENS4_23SM90_TMA_LOAD_MULTICASTENS4_14ComposedLayoutINS4_7SwizzleILi3ELi4ELi3EEENS4_18smem_ptr_flag_bitsILi32EEENSS_INS5_IJNSA_ILi8EEENSA_ILi32EEEEEENS5_IJS17_SB_EEEEEEEvNS4_8identityENS4_13SM90_TMA_LOADES1B_vS1C_EENS_8epilogue10collective18CollectiveEpilogueINS1F_23Sm100TmaWarpSpecializedILi4ELi2ELi16ELb1ELb0EEEJSH_NS5_IJNSS_ISF_SB_EENSS_IS17_SB_EEEEESI_SJ_SI_SJ_NS1F_6fusion15FusionCallbacksIS1J_NS1N_17LinearCombinationISI_fSI_fLNS_15FloatRoundStyleE2EEESH_S1M_JEEENS4_5SM1004TMEM4LOAD26SM100_TMEM_LOAD_16dp128b8xES1D_S1B_NS4_17SM75_U32x4_LDSM_NENS4_14SM90_TMA_STOREES1B_NS4_17SM90_U32x4_STSM_NENS4_39AutoVectorizingCopyWithAssumedAlignmentILi128EEEEEEvvEEEEvNT_6ParamsE) ;  /* 0xffffff6402f47950 */ /* 0x000fea0003c3ffff */
.L_x_179:
[----:B------:R-:W-:-:S00]  /*9830*/  BRA `(.L_x_179) ;  /* 0xfffffffc00fc7947 */ /* 0x000fc0000383ffff */
[----:B------:R-:W-:-:S00]  /*9840*/  NOP ;  /* 0x0000000000007918 */ /* 0x000fc00000000000 */
        /* <DEDUP_REMOVED lines=11> */
.L_x_180:


//--------------------- .nv.global.init           --------------------------
	.section	.nv.global.init,"aw",@progbits
.nv.global.init:
	.type		$str$27,@object
	.size		$str$27,($str$28 - $str$27)
$str$27:
        /*0000*/ 	.byte	0x28, 0x61, 0x64, 0x64, 0x72, 0x65, 0x73, 0x73, 0x20, 0x26, 0x20, 0x6d, 0x61, 0x73, 0x6b, 0x29
        /*0010*/ 	.byte	0x20, 0x3d, 0x3d, 0x20, 0x30, 0x00
	.type		$str$28,@object
	.size		$str$28,($str$26 - $str$28)
$str$28:
        /*0016*/ 	.byte	0x2f, 0x74, 0x6d, 0x70, 0x2f, 0x63, 0x75, 0x74, 0x6c, 0x61, 0x73, 0x73, 0x5f, 0x73, 0x77, 0x65
        /*0026*/ 	.byte	0x65, 0x70, 0x5f, 0x73, 0x72, 0x63, 0x2f, 0x69, 0x6e, 0x63, 0x6c, 0x75, 0x64, 0x65, 0x2f, 0x63
        /*0036*/ 	.byte	0x75, 0x74, 0x65, 0x2f, 0x70, 0x6f, 0x69, 0x6e, 0x74, 0x65, 0x72, 0x5f, 0x66, 0x6c, 0x61, 0x67
        /*0046*/ 	.byte	0x67, 0x65, 0x64, 0x2e, 0x68, 0x70, 0x70, 0x00
	.type		$str$26,@object
	.size		$str$26,($str$25 - $str$26)
$str$26:
        /*004e*/ 	.byte	0x2f, 0x74, 0x6d, 0x70, 0x2f, 0x63, 0x75, 0x74, 0x6c, 0x61, 0x73, 0x73, 0x5f, 0x73, 0x77, 0x65
        /*005e*/ 	.byte	0x65, 0x70, 0x5f, 0x73, 0x72, 0x63, 0x2f, 0x69, 0x6e, 0x63, 0x6c, 0x75, 0x64, 0x65, 0x2f, 0x63
        /*006e*/ 	.byte	0x75, 0x74, 0x65, 0x2f, 0x61, 0x74, 0x6f, 0x6d, 0x2f, 0x63, 0x6f, 0x70, 0x79, 0x5f, 0x74, 0x72
        /*007e*/ 	.byte	0x61, 0x69, 0x74, 0x73, 0x5f, 0x73, 0x6d, 0x31, 0x30, 0x30, 0x2e, 0x68, 0x70, 0x70, 0x00
	.type		$str$25,@object
	.size		$str$25,(__unnamed_1 - $str$25)
$str$25:
        /*008d*/ 	.byte	0x28, 0x28, 0x75, 0x69, 0x6e, 0x74, 0x33, 0x32, 0x5f, 0x74, 0x28, 0x74, 0x68, 0x72, 0x65, 0x61
        /*009d*/ 	.byte	0x64, 0x49, 0x64, 0x78, 0x2e, 0x78, 0x29, 0x20, 0x2f, 0x20, 0x33, 0x32, 0x29, 0x20, 0x25, 0x20
        /*00ad*/ 	.byte	0x34, 0x29, 0x20, 0x3d, 0x3d, 0x20, 0x28, 0x28, 0x28, 0x74, 0x6d, 0x65, 0x6d, 0x5f, 0x61, 0x64
        /*00bd*/ 	.byte	0x64, 0x72, 0x20, 0x3e, 0x3e, 0x20, 0x31, 0x36, 0x29, 0x20, 0x2f, 0x20, 0x33, 0x32, 0x29, 0x20
        /*00cd*/ 	.byte	0x25, 0x20, 0x34, 0x29, 0x00
	.type		__unnamed_1,@object
	.size		__unnamed_1,(__unnamed_2 - __unnamed_1)
__unnamed_1:
        /*00d2*/ 	.byte	0x61, 0x75, 0x74, 0x6f, 0x20, 0x63, 0x75, 0x74, 0x65, 0x3a, 0x3a, 0x61, 0x73, 0x5f, 0x70, 0x6f
        /* <DEDUP_REMOVED lines=24> */
        /*0262*/ 	.byte	0x30, 0x34, 0x38, 0x3e, 0x3e, 0x3e, 0x3e, 0x5d, 0x00
	.type		__unnamed_2,@object
	.size		__unnamed_2,(.L_2 - __unnamed_2)
__unnamed_2:
        /* <DEDUP_REMOVED lines=45> */
        /*053b*/ 	.byte	0x3e, 0x3e, 0x3e, 0x5d, 0x00
.L_2:


//--------------------- .nv.shared._ZN7cutlass13device_kernelINS_4gemm6kernel13GemmUniversalIN4cute5tupleIJiiiiEEENS1_10collective13CollectiveMmaINS1_35MainloopSm100TmaUmmaWarpSpecializedILi3ELi2ELi4ENS5_IJNS4_1CILi1EEENSA_ILi2EEESB_EEEEENS5_IJNSA_ILi64EEENSA_ILi128EEESF_EEENS_10tfloat32_tENS5_IJlSB_lEEESI_SJ_NS4_8TiledMMAINS4_8MMA_AtomIJNS4_17SM100_MMA_TF32_SSISI_SI_fLi64ELi128ELNS4_4UMMA5MajorE0ELSO_0ELNSN_7ScaleInE0ELSP_0EEEEEENS4_6LayoutINS5_IJSB_SB_SB_EEENS5_IJNSA_ILi0EEESU_SU_EEEEENS5_IJNS4_10UnderscoreESX_SX_EEEEENS4_23SM90_TMA_LOAD_MULTICASTENS4_14ComposedLayoutINS4_7SwizzleILi3ELi4ELi3EEENS4_18smem_ptr_flag_bitsILi32EEENSS_INS5_IJNSA_ILi8EEENSA_ILi32EEEEEENS5_IJS17_SB_EEEEEEEvNS4_8identityENS4_13SM90_TMA_LOADES1B_vS1C_EENS_8epilogue10collective18CollectiveEpilogueINS1F_23Sm100TmaWarpSpecializedILi4ELi2ELi16ELb1ELb0EEEJSH_NS5_IJNSS_ISF_SB_EENSS_IS17_SB_EEEEESI_SJ_SI_SJ_NS1F_6fusion15FusionCallbacksIS1J_NS1N_17LinearCombinationISI_fSI_fLNS_15FloatRoundStyleE2EEESH_S1M_JEEENS4_5SM1004TMEM4LOAD26SM100_TMEM_LOAD_16dp128b8xES1D_S1B_NS4_17SM75_U32x4_LDSM_NENS4_14SM90_TMA_STOREES1B_NS4_17SM90_U32x4_STSM_NENS4_39AutoVectorizingCopyWithAssumedAlignmentILi128EEEEEEvvEEEEvNT_6ParamsE --------------------------
	.section	.nv.shared._ZN7cutlass13device_kernelINS_4gemm6kernel13GemmUniversalIN4cute5tupleIJiiiiEEENS1_10collective13CollectiveMmaINS1_35MainloopSm100TmaUmmaWarpSpecializedILi3ELi2ELi4ENS5_IJNS4_1CILi1EEENSA_ILi2EEESB_EEEEENS5_IJNSA_ILi64EEENSA_ILi128EEESF_EEENS_10tfloat32_tENS5_IJlSB_lEEESI_SJ_NS4_8TiledMMAINS4_8MMA_AtomIJNS4_17SM100_MMA_TF32_SSISI_SI_fLi64ELi128ELNS4_4UMMA5MajorE0ELSO_0ELNSN_7ScaleInE0ELSP_0EEEEEENS4_6LayoutINS5_IJSB_SB_SB_EEENS5_IJNSA_ILi0EEESU_SU_EEEEENS5_IJNS4_10UnderscoreESX_SX_EEEEENS4_23SM90_TMA_LOAD_MULTICASTENS4_14ComposedLayoutINS4_7SwizzleILi3ELi4ELi3EEENS4_18smem_ptr_flag_bitsILi32EEENSS_INS5_IJNSA_ILi8EEENSA_ILi32EEEEEENS5_IJS17_SB_EEEEEEEvNS4_8identityENS4_13SM90_TMA_LOADES1B_vS1C_EENS_8epilogue10collective18CollectiveEpilogueINS1F_23Sm100TmaWarpSpecializedILi4ELi2ELi16ELb1ELb0EEEJSH_NS5_IJNSS_ISF_SB_EENSS_IS17_SB_EEEEESI_SJ_SI_SJ_NS1F_6fusion15FusionCallbacksIS1J_NS1N_17LinearCombinationISI_fSI_fLNS_15FloatRoundStyleE2EEESH_S1M_JEEENS4_5SM1004TMEM4LOAD26SM100_TMEM_LOAD_16dp128b8xES1D_S1B_NS4_17SM75_U32x4_LDSM_NENS4_14SM90_TMA_STOREES1B_NS4_17SM90_U32x4_STSM_NENS4_39AutoVectorizingCopyWithAssumedAlignmentILi128EEEEEEvvEEEEvNT_6ParamsE,"aw",@nobits
	.sectionflags	@""
	.align	16
	.zero		1024


//--------------------- .nv.shared.reserved.0     --------------------------
	.section	.nv.shared.reserved.0,"aw",@nobits
	.weak		__nv_reservedSMEM_offset_0_alias
	.size		__nv_reservedSMEM_offset_0_alias, 0, 64
	.other		__nv_reservedSMEM_offset_0_alias,@"STO_CUDA_RESERVED_SHARED STV_DEFAULT"
__nv_reservedSMEM_offset_0_alias:
	.zero		0
.nv.shared.reserved.0:
	.zero		64
	.weak		__nv_reservedSMEM_tcgen05_partition
	.type		__nv_reservedSMEM_tcgen05_partition,@object
	.size		__nv_reservedSMEM_tcgen05_partition,(.L_0 - __nv_reservedSMEM_tcgen05_partition)
__nv_reservedSMEM_tcgen05_partition:
	.zero		32
.L_0:


//--------------------- .nv.global                --------------------------
	.section	.nv.global,"aw",@nobits
.nv.global:
	.type		_ZN39_INTERNAL_fac54646_4_k_cu_5a94edbf_95114cute1_E,@object
	.size		_ZN39_INTERNAL_fac54646_4_k_cu_5a94edbf_95114cute1_E,(_ZN39_INTERNAL_fac54646_4_k_cu_5a94edbf_95114cuda3std3__45__cpo6cbeginE - _ZN39_INTERNAL_fac54646_4_k_cu_5a94edbf_95114cute1_E)
_ZN39_INTERNAL_fac54646_4_k_cu_5a94edbf_95114cute1_E:
	.zero		1
	.type		_ZN39_INTERNAL_fac54646_4_k_cu_5a94edbf_95114cuda3std3__45__cpo6cbeginE,@object
	.size		_ZN39_INTERNAL_fac54646_4_k_cu_5a94edbf_95114cuda3std3__45__cpo6cbeginE,(_ZN39_INTERNAL_fac54646_4_k_cu_5a94edbf_95114cuda3std3__48in_placeE - _ZN39_INTERNAL_fac54646_4_k_cu_5a94edbf_95114cuda3std3__45__cpo6cbeginE)
_ZN39_INTERNAL_fac54646_4_k_cu_5a94edbf_95114cuda3std3__45__cpo6cbeginE:
	.zero		1
	.type		_ZN39_INTERNAL_fac54646_4_k_cu_5a94edbf_95114cuda3std3__48in_placeE,@object
	.size		_ZN39_INTERNAL_fac54646_4_k_cu_5a94edbf_95114cuda3std3__48in_placeE,(_ZN39_INTERNAL_fac54646_4_k_cu_5a94edbf_95114cuda3std6ranges3__45__cpo9iter_moveE - _ZN39_INTERNAL_fac54646_4_k_cu_5a94edbf_95114cuda3std3__48in_placeE)
_ZN39_INTERNAL_fac54646_4_k_cu_5a94edbf_95114cuda3std3__48in_placeE:
	.zero		1
	.type		_ZN39_INTERNAL_fac54646_4_k_cu_5a94edbf_95114cuda3std6ranges3__45__cpo9iter_moveE,@object
	.size		_ZN39_INTERNAL_fac54646_4_k_cu_5a94edbf_95114cuda3std6ranges3__45__cpo9iter_moveE,(_ZN39_INTERNAL_fac54646_4_k_cu_5a94edbf_95114cuda3std3__45__cpo5beginE - _ZN39_INTERNAL_fac54646_4_k_cu_5a94edbf_95114cuda3std6ranges3__45__cpo9iter_moveE)
_ZN39_INTERNAL_fac54646_4_k_cu_5a94edbf_95114cuda3std6ranges3__45__cpo9iter_moveE:
	.zero		1
	.type		_ZN39_INTERNAL_fac54646_4_k_cu_5a94edbf_95114cuda3std3__45__cpo5beginE,@object
	.size		_ZN39_INTERNAL_fac54646_4_k_cu_5a94edbf_95114cuda3std3__45__cpo5beginE,(_ZN39_INTERNAL_fac54646_4_k_cu_5a94edbf_95114cuda3std3__441_GLOBAL__N__fac54646_4_k_cu_5a94edbf_95116ignoreE - _ZN39_INTERNAL_fac54646_4_k_cu_5a94edbf_95114cuda3std3__45__cpo5beginE)
_ZN39_INTERNAL_fac54646_4_k_cu_5a94edbf_95114cuda3std3__45__cpo5beginE:
	.zero		1
	.type		_ZN39_INTERNAL_fac54646_4_k_cu_5a94edbf_95114cuda3std3__441_GLOBAL__N__fac54646_4_k_cu_5a94edbf_95116ignoreE,@object
	.size		_ZN39_INTERNAL_fac54646_4_k_cu_5a94edbf_95114cuda3std3__441_GLOBAL__N__fac54646_4_k_cu_5a94edbf_95116ignoreE,(_ZN39_INTERNAL_fac54646_4_k_cu_5a94edbf_95114cute7productE - _ZN39_INTERNAL_fac54646_4_k_cu_5a94edbf_95114cuda3std3__441_GLOBAL__N__fac54646_4_k_cu_5a94edbf_95116ignoreE)
_ZN39_INTERNAL_fac54646_4_k_cu_5a94edbf_95114cuda3std3__441_GLOBAL__N__fac54646_4_k_cu_5a94edbf_95116ignoreE:
	.zero		1
	.type		_ZN39_INTERNAL_fac54646_4_k_cu_5a94edbf_95114cute7productE,@object
	.size		_ZN39_INTERNAL_fac54646_4_k_cu_5a94edbf_95114cute7productE,(_ZN39_INTERNAL_fac54646_4_k_cu_5a94edbf_95114cuda3std3__45__cpo3endE - _ZN39_INTERNAL_fac54646_4_k_cu_5a94edbf_95114cute7productE)
_ZN39_INTERNAL_fac54646_4_k_cu_5a94edbf_95114cute7productE:
	.zero		1
	.type		_ZN39_INTERNAL_fac54646_4_k_cu_5a94edbf_95114cuda3std3__45__cpo3endE,@object
	.size		_ZN39_INTERNAL_fac54646_4_k_cu_5a94edbf_95114cuda3std3__45__cpo3endE,(_ZN39_INTERNAL_fac54646_4_k_cu_5a94edbf_95114cuda3std3__419piecewise_constructE - _ZN39_INTERNAL_fac54646_4_k_cu_5a94edbf_95114cuda3std3__45__cpo3endE)
_ZN39_INTERNAL_fac54646_4_k_cu_5a94edbf_95114cuda3std3__45__cpo3endE:
	.zero		1
	.type		_ZN39_INTERNAL_fac54646_4_k_cu_5a94edbf_95114cuda3std3__419piecewise_constructE,@object
	.size		_ZN39_INTERNAL_fac54646_4_k_cu_5a94edbf_95114cuda3std3__419piecewise_constructE,(_ZN39_INTERNAL_fac54646_4_k_cu_5a94edbf_95114cuda3std3__45__cpo4cendE - _ZN39_INTERNAL_fac54646_4_k_cu_5a94edbf_95114cuda3std3__419piecewise_constructE)
_ZN39_INTERNAL_fac54646_4_k_cu_5a94edbf_95114cuda3std3__419piecewise_constructE:
	.zero		1
	.type		_ZN39_INTERNAL_fac54646_4_k_cu_5a94edbf_95114cuda3std3__45__cpo4cendE,@object
	.size		_ZN39_INTERNAL_fac54646_4_k_cu_5a94edbf_95114cuda3std3__45__cpo4cendE,(_ZN39_INTERNAL_fac54646_4_k_cu_5a94edbf_95114cuda3std6ranges3__45__cpo4swapE - _ZN39_INTERNAL_fac54646_4_k_cu_5a94edbf_95114cuda3std3__45__cpo4cendE)
_ZN39_INTERNAL_fac54646_4_k_cu_5a94edbf_95114cuda3std3__45__cpo4cendE:
	.zero		1
	.type		_ZN39_INTERNAL_fac54646_4_k_cu_5a94edbf_95114cuda3std6ranges3__45__cpo4swapE,@object
	.size		_ZN39_INTERNAL_fac54646_4_k_cu_5a94edbf_95114cuda3std6ranges3__45__cpo4swapE,(.L_10 - _ZN39_INTERNAL_fac54646_4_k_cu_5a94edbf_95114cuda3std6ranges3__45__cpo4swapE)
_ZN39_INTERNAL_fac54646_4_k_cu_5a94edbf_95114cuda3std6ranges3__45__cpo4swapE:
	.zero		1
.L_10:


//--------------------- .nv.constant0._ZN7cutlass13device_kernelINS_4gemm6kernel13GemmUniversalIN4cute5tupleIJiiiiEEENS1_10collective13CollectiveMmaINS1_35MainloopSm100TmaUmmaWarpSpecializedILi3ELi2ELi4ENS5_IJNS4_1CILi1EEENSA_ILi2EEESB_EEEEENS5_IJNSA_ILi64EEENSA_ILi128EEESF_EEENS_10tfloat32_tENS5_IJlSB_lEEESI_SJ_NS4_8TiledMMAINS4_8MMA_AtomIJNS4_17SM100_MMA_TF32_SSISI_SI_fLi64ELi128ELNS4_4UMMA5MajorE0ELSO_0ELNSN_7ScaleInE0ELSP_0EEEEEENS4_6LayoutINS5_IJSB_SB_SB_EEENS5_IJNSA_ILi0EEESU_SU_EEEEENS5_IJNS4_10UnderscoreESX_SX_EEEEENS4_23SM90_TMA_LOAD_MULTICASTENS4_14ComposedLayoutINS4_7SwizzleILi3ELi4ELi3EEENS4_18smem_ptr_flag_bitsILi32EEENSS_INS5_IJNSA_ILi8EEENSA_ILi32EEEEEENS5_IJS17_SB_EEEEEEEvNS4_8identityENS4_13SM90_TMA_LOADES1B_vS1C_EENS_8epilogue10collective18CollectiveEpilogueINS1F_23Sm100TmaWarpSpecializedILi4ELi2ELi16ELb1ELb0EEEJSH_NS5_IJNSS_ISF_SB_EENSS_IS17_SB_EEEEESI_SJ_SI_SJ_NS1F_6fusion15FusionCallbacksIS1J_NS1N_17LinearCombinationISI_fSI_fLNS_15FloatRoundStyleE2EEESH_S1M_JEEENS4_5SM1004TMEM4LOAD26SM100_TMEM_LOAD_16dp128b8xES1D_S1B_NS4_17SM75_U32x4_LDSM_NENS4_14SM90_TMA_STOREES1B_NS4_17SM90_U32x4_STSM_NENS4_39AutoVectorizingCopyWithAssumedAlignmentILi128EEEEEEvvEEEEvNT_6ParamsE --------------------------
	.section	.nv.constant0._ZN7cutlass13device_kernelINS_4gemm6kernel13GemmUniversalIN4cute5tupleIJiiiiEEENS1_10collective13CollectiveMmaINS1_35MainloopSm100TmaUmmaWarpSpecializedILi3ELi2ELi4ENS5_IJNS4_1CILi1EEENSA_ILi2EEESB_EEEEENS5_IJNSA_ILi64EEENSA_ILi128EEESF_EEENS_10tfloat32_tENS5_IJlSB_lEEESI_SJ_NS4_8TiledMMAINS4_8MMA_AtomIJNS4_17SM100_MMA_TF32_SSISI_SI_fLi64ELi128ELNS4_4UMMA5MajorE0ELSO_0ELNSN_7ScaleInE0ELSP_0EEEEEENS4_6LayoutINS5_IJSB_SB_SB_EEENS5_IJNSA_ILi0EEESU_SU_EEEEENS5_IJNS4_10UnderscoreESX_SX_EEEEENS4_23SM90_TMA_LOAD_MULTICASTENS4_14ComposedLayoutINS4_7SwizzleILi3ELi4ELi3EEENS4_18smem_ptr_flag_bitsILi32EEENSS_INS5_IJNSA_ILi8EEENSA_ILi32EEEEEENS5_IJS17_SB_EEEEEEEvNS4_8identityENS4_13SM90_TMA_LOADES1B_vS1C_EENS_8epilogue10collective18CollectiveEpilogueINS1F_23Sm100TmaWarpSpecializedILi4ELi2ELi16ELb1ELb0EEEJSH_NS5_IJNSS_ISF_SB_EENSS_IS17_SB_EEEEESI_SJ_SI_SJ_NS1F_6fusion15FusionCallbacksIS1J_NS1N_17LinearCombinationISI_fSI_fLNS_15FloatRoundStyleE2EEESH_S1M_JEEENS4_5SM1004TMEM4LOAD26SM100_TMEM_LOAD_16dp128b8xES1D_S1B_NS4_17SM75_U32x4_LDSM_NENS4_14SM90_TMA_STOREES1B_NS4_17SM90_U32x4_STSM_NENS4_39AutoVectorizingCopyWithAssumedAlignmentILi128EEEEEEvvEEEEvNT_6ParamsE,"a",@progbits
	.sectionflags	@""
	.align	4
.nv.constant0._ZN7cutlass13device_kernelINS_4gemm6kernel13GemmUniversalIN4cute5tupleIJiiiiEEENS1_10collective13CollectiveMmaINS1_35MainloopSm100TmaUmmaWarpSpecializedILi3ELi2ELi4ENS5_IJNS4_1CILi1EEENSA_ILi2EEESB_EEEEENS5_IJNSA_ILi64EEENSA_ILi128EEESF_EEENS_10tfloat32_tENS5_IJlSB_lEEESI_SJ_NS4_8TiledMMAINS4_8MMA_AtomIJNS4_17SM100_MMA_TF32_SSISI_SI_fLi64ELi128ELNS4_4UMMA5MajorE0ELSO_0ELNSN_7ScaleInE0ELSP_0EEEEEENS4_6LayoutINS5_IJSB_SB_SB_EEENS5_IJNSA_ILi0EEESU_SU_EEEEENS5_IJNS4_10UnderscoreESX_SX_EEEEENS4_23SM90_TMA_LOAD_MULTICASTENS4_14ComposedLayoutINS4_7SwizzleILi3ELi4ELi3EEENS4_18smem_ptr_flag_bitsILi32EEENSS_INS5_IJNSA_ILi8EEENSA_ILi32EEEEEENS5_IJS17_SB_EEEEEEEvNS4_8identityENS4_13SM90_TMA_LOADES1B_vS1C_EENS_8epilogue10collective18CollectiveEpilogueINS1F_23Sm100TmaWarpSpecializedILi4ELi2ELi16ELb1ELb0EEEJSH_NS5_IJNSS_ISF_SB_EENSS_IS17_SB_EEEEESI_SJ_SI_SJ_NS1F_6fusion15FusionCallbacksIS1J_NS1N_17LinearCombinationISI_fSI_fLNS_15FloatRoundStyleE2EEESH_S1M_JEEENS4_5SM1004TMEM4LOAD26SM100_TMEM_LOAD_16dp128b8xES1D_S1B_NS4_17SM75_U32x4_LDSM_NENS4_14SM90_TMA_STOREES1B_NS4_17SM90_U32x4_STSM_NENS4_39AutoVectorizingCopyWithAssumedAlignmentILi128EEEEEEvvEEEEvNT_6ParamsE:
	.zero		2944


//--------------------- SYMBOLS --------------------------

	.type		.nv.reservedSmem.offset0,@object
	.size		.nv.reservedSmem.offset0,0x4
	.type		.nv.reservedSmem.cap,@object
	.size		.nv.reservedSmem.cap,0x4
	.type		__assertfail,@function
